//
// Generated by NVIDIA NVVM Compiler
//
// Compiler Build ID: CL-36424714
// Cuda compilation tools, release 13.0, V13.0.88
// Based on NVVM 20.0.0
//

.version 9.0
.target sm_100
.address_size 64

	// .globl	_Z3paaPdS_dd
.global .align 1 .b8 _ZN34_INTERNAL_6d1a5890_4_k_cu_6d3ce0c84cuda3std3__45__cpo5beginE[1];
.global .align 1 .b8 _ZN34_INTERNAL_6d1a5890_4_k_cu_6d3ce0c84cuda3std3__45__cpo3endE[1];
.global .align 1 .b8 _ZN34_INTERNAL_6d1a5890_4_k_cu_6d3ce0c84cuda3std3__45__cpo6cbeginE[1];
.global .align 1 .b8 _ZN34_INTERNAL_6d1a5890_4_k_cu_6d3ce0c84cuda3std3__45__cpo4cendE[1];
.global .align 1 .b8 _ZN34_INTERNAL_6d1a5890_4_k_cu_6d3ce0c84cuda3std3__45__cpo6rbeginE[1];
.global .align 1 .b8 _ZN34_INTERNAL_6d1a5890_4_k_cu_6d3ce0c84cuda3std3__45__cpo4rendE[1];
.global .align 1 .b8 _ZN34_INTERNAL_6d1a5890_4_k_cu_6d3ce0c84cuda3std3__45__cpo7crbeginE[1];
.global .align 1 .b8 _ZN34_INTERNAL_6d1a5890_4_k_cu_6d3ce0c84cuda3std3__45__cpo5crendE[1];
.global .align 1 .b8 _ZN34_INTERNAL_6d1a5890_4_k_cu_6d3ce0c84cuda3std3__436_GLOBAL__N__6d1a5890_4_k_cu_6d3ce0c86ignoreE[1];
.global .align 1 .b8 _ZN34_INTERNAL_6d1a5890_4_k_cu_6d3ce0c84cuda3std3__419piecewise_constructE[1];
.global .align 1 .b8 _ZN34_INTERNAL_6d1a5890_4_k_cu_6d3ce0c84cuda3std3__48in_placeE[1];
.global .align 1 .b8 _ZN34_INTERNAL_6d1a5890_4_k_cu_6d3ce0c84cuda3std3__420unreachable_sentinelE[1];
.global .align 1 .b8 _ZN34_INTERNAL_6d1a5890_4_k_cu_6d3ce0c84cuda3std3__47nulloptE[1];
.global .align 1 .b8 _ZN34_INTERNAL_6d1a5890_4_k_cu_6d3ce0c84cuda3std3__48unexpectE[1];
.global .align 1 .b8 _ZN34_INTERNAL_6d1a5890_4_k_cu_6d3ce0c84cuda3std6ranges3__45__cpo4swapE[1];
.global .align 1 .b8 _ZN34_INTERNAL_6d1a5890_4_k_cu_6d3ce0c84cuda3std6ranges3__45__cpo9iter_moveE[1];
.global .align 1 .b8 _ZN34_INTERNAL_6d1a5890_4_k_cu_6d3ce0c84cuda3std6ranges3__45__cpo5beginE[1];
.global .align 1 .b8 _ZN34_INTERNAL_6d1a5890_4_k_cu_6d3ce0c84cuda3std6ranges3__45__cpo3endE[1];
.global .align 1 .b8 _ZN34_INTERNAL_6d1a5890_4_k_cu_6d3ce0c84cuda3std6ranges3__45__cpo6cbeginE[1];
.global .align 1 .b8 _ZN34_INTERNAL_6d1a5890_4_k_cu_6d3ce0c84cuda3std6ranges3__45__cpo4cendE[1];
.global .align 1 .b8 _ZN34_INTERNAL_6d1a5890_4_k_cu_6d3ce0c84cuda3std6ranges3__45__cpo7advanceE[1];
.global .align 1 .b8 _ZN34_INTERNAL_6d1a5890_4_k_cu_6d3ce0c84cuda3std6ranges3__45__cpo9iter_swapE[1];
.global .align 1 .b8 _ZN34_INTERNAL_6d1a5890_4_k_cu_6d3ce0c84cuda3std6ranges3__45__cpo4nextE[1];
.global .align 1 .b8 _ZN34_INTERNAL_6d1a5890_4_k_cu_6d3ce0c84cuda3std6ranges3__45__cpo4prevE[1];
.global .align 1 .b8 _ZN34_INTERNAL_6d1a5890_4_k_cu_6d3ce0c84cuda3std6ranges3__45__cpo4dataE[1];
.global .align 1 .b8 _ZN34_INTERNAL_6d1a5890_4_k_cu_6d3ce0c84cuda3std6ranges3__45__cpo5cdataE[1];
.global .align 1 .b8 _ZN34_INTERNAL_6d1a5890_4_k_cu_6d3ce0c84cuda3std6ranges3__45__cpo4sizeE[1];
.global .align 1 .b8 _ZN34_INTERNAL_6d1a5890_4_k_cu_6d3ce0c84cuda3std6ranges3__45__cpo5ssizeE[1];
.global .align 1 .b8 _ZN34_INTERNAL_6d1a5890_4_k_cu_6d3ce0c84cuda3std6ranges3__45__cpo8distanceE[1];
.global .align 1 .b8 _ZN34_INTERNAL_6d1a5890_4_k_cu_6d3ce0c86thrust24THRUST_300001_SM_1000_NS8cuda_cub3parE[1];
.global .align 1 .b8 _ZN34_INTERNAL_6d1a5890_4_k_cu_6d3ce0c86thrust24THRUST_300001_SM_1000_NS8cuda_cub10par_nosyncE[1];
.global .align 1 .b8 _ZN34_INTERNAL_6d1a5890_4_k_cu_6d3ce0c86thrust24THRUST_300001_SM_1000_NS6system6detail10sequential3seqE[1];
.global .align 1 .b8 _ZN34_INTERNAL_6d1a5890_4_k_cu_6d3ce0c86thrust24THRUST_300001_SM_1000_NS12placeholders2_1E[1];
.global .align 1 .b8 _ZN34_INTERNAL_6d1a5890_4_k_cu_6d3ce0c86thrust24THRUST_300001_SM_1000_NS12placeholders2_2E[1];
.global .align 1 .b8 _ZN34_INTERNAL_6d1a5890_4_k_cu_6d3ce0c86thrust24THRUST_300001_SM_1000_NS12placeholders2_3E[1];
.global .align 1 .b8 _ZN34_INTERNAL_6d1a5890_4_k_cu_6d3ce0c86thrust24THRUST_300001_SM_1000_NS12placeholders2_4E[1];
.global .align 1 .b8 _ZN34_INTERNAL_6d1a5890_4_k_cu_6d3ce0c86thrust24THRUST_300001_SM_1000_NS12placeholders2_5E[1];
.global .align 1 .b8 _ZN34_INTERNAL_6d1a5890_4_k_cu_6d3ce0c86thrust24THRUST_300001_SM_1000_NS12placeholders2_6E[1];
.global .align 1 .b8 _ZN34_INTERNAL_6d1a5890_4_k_cu_6d3ce0c86thrust24THRUST_300001_SM_1000_NS12placeholders2_7E[1];
.global .align 1 .b8 _ZN34_INTERNAL_6d1a5890_4_k_cu_6d3ce0c86thrust24THRUST_300001_SM_1000_NS12placeholders2_8E[1];
.global .align 1 .b8 _ZN34_INTERNAL_6d1a5890_4_k_cu_6d3ce0c86thrust24THRUST_300001_SM_1000_NS12placeholders2_9E[1];
.global .align 1 .b8 _ZN34_INTERNAL_6d1a5890_4_k_cu_6d3ce0c86thrust24THRUST_300001_SM_1000_NS12placeholders3_10E[1];
.global .align 1 .b8 _ZN34_INTERNAL_6d1a5890_4_k_cu_6d3ce0c86thrust24THRUST_300001_SM_1000_NS3seqE[1];

.visible .entry _Z3paaPdS_dd(
	.param .u64 .ptr .align 1 _Z3paaPdS_dd_param_0,
	.param .u64 .ptr .align 1 _Z3paaPdS_dd_param_1,
	.param .f64 _Z3paaPdS_dd_param_2,
	.param .f64 _Z3paaPdS_dd_param_3
)
{
	.reg .pred 	%p<10>;
	.reg .b32 	%r<36>;
	.reg .b64 	%rd<16>;
	.reg .b64 	%fd<99>;

	ld.param.u64 	%rd4, [_Z3paaPdS_dd_param_0];
	ld.param.u64 	%rd3, [_Z3paaPdS_dd_param_1];
	ld.param.f64 	%fd14, [_Z3paaPdS_dd_param_2];
	ld.param.f64 	%fd15, [_Z3paaPdS_dd_param_3];
	cvta.to.global.u64 	%rd1, %rd4;
	mov.u32 	%r23, %ctaid.x;
	mov.u32 	%r24, %ntid.x;
	mov.u32 	%r25, %tid.x;
	mad.lo.s32 	%r1, %r23, %r24, %r25;
	div.rn.f64 	%fd17, %fd14, %fd15;
	cvt.rn.f64.s32 	%fd18, %r1;
	mul.f64 	%fd19, %fd17, %fd18;
	mov.f64 	%fd20, 0d3FE0000000000000;
	copysign.f64 	%fd21, %fd19, %fd20;
	add.rz.f64 	%fd22, %fd19, %fd21;
	cvt.rzi.f64.f64 	%fd23, %fd22;
	cvt.rzi.s32.f64 	%r31, %fd23;
	add.s32 	%r26, %r1, 1;
	cvt.rn.f64.s32 	%fd24, %r26;
	mul.f64 	%fd25, %fd17, %fd24;
	copysign.f64 	%fd26, %fd25, %fd20;
	add.rz.f64 	%fd27, %fd25, %fd26;
	cvt.rzi.f64.f64 	%fd28, %fd27;
	cvt.rzi.s32.f64 	%r3, %fd28;
	setp.ge.s32 	%p1, %r31, %r3;
	mov.f64 	%fd98, 0d0000000000000000;
	@%p1 bra 	$L__BB0_13;
	sub.s32 	%r4, %r3, %r31;
	and.b32  	%r5, %r4, 15;
	sub.s32 	%r27, %r31, %r3;
	setp.gt.u32 	%p2, %r27, -16;
	mov.f64 	%fd98, 0d0000000000000000;
	@%p2 bra 	$L__BB0_4;
	and.b32  	%r28, %r4, -16;
	neg.s32 	%r29, %r28;
	add.s64 	%rd2, %rd1, 64;
	mov.f64 	%fd98, 0d0000000000000000;
$L__BB0_3:
	.pragma "nounroll";
	mul.wide.s32 	%rd5, %r31, 8;
	add.s64 	%rd6, %rd2, %rd5;
	ld.global.f64 	%fd32, [%rd6+-64];
	add.f64 	%fd33, %fd98, %fd32;
	ld.global.f64 	%fd34, [%rd6+-56];
	add.f64 	%fd35, %fd33, %fd34;
	ld.global.f64 	%fd36, [%rd6+-48];
	add.f64 	%fd37, %fd35, %fd36;
	ld.global.f64 	%fd38, [%rd6+-40];
	add.f64 	%fd39, %fd37, %fd38;
	ld.global.f64 	%fd40, [%rd6+-32];
	add.f64 	%fd41, %fd39, %fd40;
	ld.global.f64 	%fd42, [%rd6+-24];
	add.f64 	%fd43, %fd41, %fd42;
	ld.global.f64 	%fd44, [%rd6+-16];
	add.f64 	%fd45, %fd43, %fd44;
	ld.global.f64 	%fd46, [%rd6+-8];
	add.f64 	%fd47, %fd45, %fd46;
	ld.global.f64 	%fd48, [%rd6];
	add.f64 	%fd49, %fd47, %fd48;
	ld.global.f64 	%fd50, [%rd6+8];
	add.f64 	%fd51, %fd49, %fd50;
	ld.global.f64 	%fd52, [%rd6+16];
	add.f64 	%fd53, %fd51, %fd52;
	ld.global.f64 	%fd54, [%rd6+24];
	add.f64 	%fd55, %fd53, %fd54;
	ld.global.f64 	%fd56, [%rd6+32];
	add.f64 	%fd57, %fd55, %fd56;
	ld.global.f64 	%fd58, [%rd6+40];
	add.f64 	%fd59, %fd57, %fd58;
	ld.global.f64 	%fd60, [%rd6+48];
	add.f64 	%fd61, %fd59, %fd60;
	ld.global.f64 	%fd62, [%rd6+56];
	add.f64 	%fd98, %fd61, %fd62;
	add.s32 	%r31, %r31, 16;
	add.s32 	%r29, %r29, 16;
	setp.ne.s32 	%p3, %r29, 0;
	@%p3 bra 	$L__BB0_3;
$L__BB0_4:
	setp.eq.s32 	%p4, %r5, 0;
	@%p4 bra 	$L__BB0_13;
	and.b32  	%r12, %r4, 7;
	setp.lt.u32 	%p5, %r5, 8;
	@%p5 bra 	$L__BB0_7;
	mul.wide.s32 	%rd7, %r31, 8;
	add.s64 	%rd8, %rd1, %rd7;
	ld.global.f64 	%fd64, [%rd8];
	add.f64 	%fd65, %fd98, %fd64;
	ld.global.f64 	%fd66, [%rd8+8];
	add.f64 	%fd67, %fd65, %fd66;
	ld.global.f64 	%fd68, [%rd8+16];
	add.f64 	%fd69, %fd67, %fd68;
	ld.global.f64 	%fd70, [%rd8+24];
	add.f64 	%fd71, %fd69, %fd70;
	ld.global.f64 	%fd72, [%rd8+32];
	add.f64 	%fd73, %fd71, %fd72;
	ld.global.f64 	%fd74, [%rd8+40];
	add.f64 	%fd75, %fd73, %fd74;
	ld.global.f64 	%fd76, [%rd8+48];
	add.f64 	%fd77, %fd75, %fd76;
	ld.global.f64 	%fd78, [%rd8+56];
	add.f64 	%fd98, %fd77, %fd78;
	add.s32 	%r31, %r31, 8;
$L__BB0_7:
	setp.eq.s32 	%p6, %r12, 0;
	@%p6 bra 	$L__BB0_13;
	and.b32  	%r15, %r4, 3;
	setp.lt.u32 	%p7, %r12, 4;
	@%p7 bra 	$L__BB0_10;
	mul.wide.s32 	%rd9, %r31, 8;
	add.s64 	%rd10, %rd1, %rd9;
	ld.global.f64 	%fd80, [%rd10];
	add.f64 	%fd81, %fd98, %fd80;
	ld.global.f64 	%fd82, [%rd10+8];
	add.f64 	%fd83, %fd81, %fd82;
	ld.global.f64 	%fd84, [%rd10+16];
	add.f64 	%fd85, %fd83, %fd84;
	ld.global.f64 	%fd86, [%rd10+24];
	add.f64 	%fd98, %fd85, %fd86;
	add.s32 	%r31, %r31, 4;
$L__BB0_10:
	setp.eq.s32 	%p8, %r15, 0;
	@%p8 bra 	$L__BB0_13;
	neg.s32 	%r34, %r15;
$L__BB0_12:
	.pragma "nounroll";
	mul.wide.s32 	%rd11, %r31, 8;
	add.s64 	%rd12, %rd1, %rd11;
	ld.global.f64 	%fd87, [%rd12];
	add.f64 	%fd98, %fd98, %fd87;
	add.s32 	%r31, %r31, 1;
	add.s32 	%r34, %r34, 1;
	setp.ne.s32 	%p9, %r34, 0;
	@%p9 bra 	$L__BB0_12;
$L__BB0_13:
	cvta.to.global.u64 	%rd13, %rd3;
	div.rn.f64 	%fd88, %fd15, %fd14;
	mul.f64 	%fd89, %fd88, %fd98;
	mul.wide.s32 	%rd14, %r1, 8;
	add.s64 	%rd15, %rd13, %rd14;
	st.global.f64 	[%rd15], %fd89;
	ret;

}
	// .globl	_ZN3cub18CUB_300001_SM_10006detail11EmptyKernelIvEEvv
.visible .entry _ZN3cub18CUB_300001_SM_10006detail11EmptyKernelIvEEvv()
{


	ret;

}
	// .globl	_ZN3cub18CUB_300001_SM_10006detail8for_each13static_kernelINS2_12policy_hub_t12policy_500_tElNS2_12op_wrapper_tIl15zTransformationN6thrust24THRUST_300001_SM_1000_NS6detail15normal_iteratorINS9_10device_ptrIdEEEEEEEEvT0_T1_
.visible .entry _ZN3cub18CUB_300001_SM_10006detail8for_each13static_kernelINS2_12policy_hub_t12policy_500_tElNS2_12op_wrapper_tIl15zTransformationN6thrust24THRUST_300001_SM_1000_NS6detail15normal_iteratorINS9_10device_ptrIdEEEEEEEEvT0_T1_(
	.param .u64 _ZN3cub18CUB_300001_SM_10006detail8for_each13static_kernelINS2_12policy_hub_t12policy_500_tElNS2_12op_wrapper_tIl15zTransformationN6thrust24THRUST_300001_SM_1000_NS6detail15normal_iteratorINS9_10device_ptrIdEEEEEEEEvT0_T1__param_0,
	.param .align 8 .b8 _ZN3cub18CUB_300001_SM_10006detail8for_each13static_kernelINS2_12policy_hub_t12policy_500_tElNS2_12op_wrapper_tIl15zTransformationN6thrust24THRUST_300001_SM_1000_NS6detail15normal_iteratorINS9_10device_ptrIdEEEEEEEEvT0_T1__param_1[24]
)
.maxntid 256
{
	.reg .pred 	%p<4>;
	.reg .b32 	%r<5>;
	.reg .b64 	%rd<17>;
	.reg .b64 	%fd<17>;

	ld.param.f64 	%fd4, [_ZN3cub18CUB_300001_SM_10006detail8for_each13static_kernelINS2_12policy_hub_t12policy_500_tElNS2_12op_wrapper_tIl15zTransformationN6thrust24THRUST_300001_SM_1000_NS6detail15normal_iteratorINS9_10device_ptrIdEEEEEEEEvT0_T1__param_1+16];
	ld.param.f64 	%fd3, [_ZN3cub18CUB_300001_SM_10006detail8for_each13static_kernelINS2_12policy_hub_t12policy_500_tElNS2_12op_wrapper_tIl15zTransformationN6thrust24THRUST_300001_SM_1000_NS6detail15normal_iteratorINS9_10device_ptrIdEEEEEEEEvT0_T1__param_1+8];
	ld.param.u64 	%rd5, [_ZN3cub18CUB_300001_SM_10006detail8for_each13static_kernelINS2_12policy_hub_t12policy_500_tElNS2_12op_wrapper_tIl15zTransformationN6thrust24THRUST_300001_SM_1000_NS6detail15normal_iteratorINS9_10device_ptrIdEEEEEEEEvT0_T1__param_1];
	ld.param.u64 	%rd6, [_ZN3cub18CUB_300001_SM_10006detail8for_each13static_kernelINS2_12policy_hub_t12policy_500_tElNS2_12op_wrapper_tIl15zTransformationN6thrust24THRUST_300001_SM_1000_NS6detail15normal_iteratorINS9_10device_ptrIdEEEEEEEEvT0_T1__param_0];
	mov.u32 	%r2, %ctaid.x;
	mul.wide.u32 	%rd1, %r2, 512;
	sub.s64 	%rd2, %rd6, %rd1;
	setp.lt.s64 	%p1, %rd2, 512;
	@%p1 bra 	$L__BB2_2;
	mov.u32 	%r4, %tid.x;
	cvta.to.global.u64 	%rd12, %rd5;
	cvt.u64.u32 	%rd13, %r4;
	add.s64 	%rd14, %rd1, %rd13;
	shl.b64 	%rd15, %rd14, 3;
	add.s64 	%rd16, %rd12, %rd15;
	ld.global.f64 	%fd11, [%rd16];
	sub.f64 	%fd12, %fd11, %fd3;
	div.rn.f64 	%fd13, %fd12, %fd4;
	st.global.f64 	[%rd16], %fd13;
	ld.global.f64 	%fd14, [%rd16+2048];
	sub.f64 	%fd15, %fd14, %fd3;
	div.rn.f64 	%fd16, %fd15, %fd4;
	st.global.f64 	[%rd16+2048], %fd16;
	bra.uni 	$L__BB2_6;
$L__BB2_2:
	cvta.to.global.u64 	%rd7, %rd5;
	mov.u32 	%r1, %tid.x;
	cvt.s64.s32 	%rd3, %rd2;
	cvt.u64.u32 	%rd8, %r1;
	setp.le.s64 	%p2, %rd3, %rd8;
	add.s64 	%rd9, %rd1, %rd8;
	shl.b64 	%rd10, %rd9, 3;
	add.s64 	%rd4, %rd7, %rd10;
	@%p2 bra 	$L__BB2_4;
	ld.global.f64 	%fd5, [%rd4];
	sub.f64 	%fd6, %fd5, %fd3;
	div.rn.f64 	%fd7, %fd6, %fd4;
	st.global.f64 	[%rd4], %fd7;
$L__BB2_4:
	add.s32 	%r3, %r1, 256;
	cvt.u64.u32 	%rd11, %r3;
	setp.le.s64 	%p3, %rd3, %rd11;
	@%p3 bra 	$L__BB2_6;
	ld.global.f64 	%fd8, [%rd4+2048];
	sub.f64 	%fd9, %fd8, %fd3;
	div.rn.f64 	%fd10, %fd9, %fd4;
	st.global.f64 	[%rd4+2048], %fd10;
$L__BB2_6:
	ret;

}


// ===== COMPILED SASS (sm_100) =====

	.target	sm_100

	.elftype	@"ET_EXEC"


//--------------------- .note.nv.tkinfo           --------------------------
	.section	.note.nv.tkinfo,"",@"SHT_NOTE"
	.sectionflags	@"SHF_NOTE_NV_TKINFO"
	.tkinfo
        /*0018*/ 	.word	0x00000002
        /*0030*/ 	.string	""
        /*0030*/ 	.string	"ptxas"
        /*0030*/ 	.string	"Cuda compilation tools, release 13.0, V13.0.88"
        /*0030*/ 	.string	"Build cuda_13.0.r13.0/compiler.36424714_0"
        /*0030*/ 	.string	"-arch sm_100 -m 64 "



//--------------------- .note.nv.cuinfo           --------------------------
	.section	.note.nv.cuinfo,"",@"SHT_NOTE"
	.sectionflags	@"SHF_NOTE_NV_CUINFO"
        /*0018*/ 	.short	0x0002
        /*001a*/ 	.short	0x0064
        /*001c*/ 	.short	0x0082
	.zero		2


//--------------------- .nv.info                  --------------------------
	.section	.nv.info,"",@"SHT_CUDA_INFO"
	.align	4


	//----- nvinfo : EIATTR_REGCOUNT
	.align		4
        /*0000*/ 	.byte	0x04, 0x2f
        /*0002*/ 	.short	(.L_44 - .L_43)
	.align		4
.L_43:
        /*0004*/ 	.word	index@(_Z3paaPdS_dd)
        /*0008*/ 	.word	0x0000001e


	//----- nvinfo : EIATTR_FRAME_SIZE
	.align		4
.L_44:
        /*000c*/ 	.byte	0x04, 0x11
        /*000e*/ 	.short	(.L_46 - .L_45)
	.align		4
.L_45:
        /*0010*/ 	.word	index@($__internal_1_$__cuda_sm20_div_rn_f64_full)
        /*0014*/ 	.word	0x00000000


	//----- nvinfo : EIATTR_FRAME_SIZE
	.align		4
.L_46:
        /*0018*/ 	.byte	0x04, 0x11
        /*001a*/ 	.short	(.L_48 - .L_47)
	.align		4
.L_47:
        /*001c*/ 	.word	index@(_Z3paaPdS_dd)
        /*0020*/ 	.word	0x00000000


	//----- nvinfo : EIATTR_REGCOUNT
	.align		4
.L_48:
        /*0024*/ 	.byte	0x04, 0x2f
        /*0026*/ 	.short	(.L_50 - .L_49)
	.align		4
.L_49:
        /*0028*/ 	.word	index@(_ZN3cub18CUB_300001_SM_10006detail11EmptyKernelIvEEvv)
        /*002c*/ 	.word	0x00000004


	//----- nvinfo : EIATTR_FRAME_SIZE
	.align		4
.L_50:
        /*0030*/ 	.byte	0x04, 0x11
        /*0032*/ 	.short	(.L_52 - .L_51)
	.align		4
.L_51:
        /*0034*/ 	.word	index@(_ZN3cub18CUB_300001_SM_10006detail11EmptyKernelIvEEvv)
        /*0038*/ 	.word	0x00000000


	//----- nvinfo : EIATTR_REGCOUNT
	.align		4
.L_52:
        /*003c*/ 	.byte	0x04, 0x2f
        /*003e*/ 	.short	(.L_54 - .L_53)
	.align		4
.L_53:
        /*0040*/ 	.word	index@(_ZN3cub18CUB_300001_SM_10006detail8for_each13static_kernelINS2_12policy_hub_t12policy_500_tElNS2_12op_wrapper_tIl15zTransformationN6thrust24THRUST_300001_SM_1000_NS6detail15normal_iteratorINS9_10device_ptrIdEEEEEEEEvT0_T1_)
        /*0044*/ 	.word	0x0000001c


	//----- nvinfo : EIATTR_FRAME_SIZE
	.align		4
.L_54:
        /*0048*/ 	.byte	0x04, 0x11
        /*004a*/ 	.short	(.L_56 - .L_55)
	.align		4
.L_55:
        /*004c*/ 	.word	index@($__internal_0_$__cuda_sm20_div_rn_f64_full)
        /*0050*/ 	.word	0x00000000


	//----- nvinfo : EIATTR_FRAME_SIZE
	.align		4
.L_56:
        /*0054*/ 	.byte	0x04, 0x11
        /*0056*/ 	.short	(.L_58 - .L_57)
	.align		4
.L_57:
        /*0058*/ 	.word	index@(_ZN3cub18CUB_300001_SM_10006detail8for_each13static_kernelINS2_12policy_hub_t12policy_500_tElNS2_12op_wrapper_tIl15zTransformationN6thrust24THRUST_300001_SM_1000_NS6detail15normal_iteratorINS9_10device_ptrIdEEEEEEEEvT0_T1_)
        /*005c*/ 	.word	0x00000000


	//----- nvinfo : EIATTR_MIN_STACK_SIZE
	.align		4
.L_58:
        /*0060*/ 	.byte	0x04, 0x12
        /*0062*/ 	.short	(.L_60 - .L_59)
	.align		4
.L_59:
        /*0064*/ 	.word	index@(_ZN3cub18CUB_300001_SM_10006detail8for_each13static_kernelINS2_12policy_hub_t12policy_500_tElNS2_12op_wrapper_tIl15zTransformationN6thrust24THRUST_300001_SM_1000_NS6detail15normal_iteratorINS9_10device_ptrIdEEEEEEEEvT0_T1_)
        /*0068*/ 	.word	0x00000000


	//----- nvinfo : EIATTR_MIN_STACK_SIZE
	.align		4
.L_60:
        /*006c*/ 	.byte	0x04, 0x12
        /*006e*/ 	.short	(.L_62 - .L_61)
	.align		4
.L_61:
        /*0070*/ 	.word	index@(_ZN3cub18CUB_300001_SM_10006detail11EmptyKernelIvEEvv)
        /*0074*/ 	.word	0x00000000


	//----- nvinfo : EIATTR_MIN_STACK_SIZE
	.align		4
.L_62:
        /*0078*/ 	.byte	0x04, 0x12
        /*007a*/ 	.short	(.L_64 - .L_63)
	.align		4
.L_63:
        /*007c*/ 	.word	index@(_Z3paaPdS_dd)
        /*0080*/ 	.word	0x00000000
.L_64:


//--------------------- .nv.compat                --------------------------
	.section	.nv.compat,"",@"SHT_CUDA_COMPAT_INFO"
	.align	4
        /*0000*/ 	.byte	0x02, 0x09, 0x00, 0x00, 0x02, 0x02, 0x01, 0x00, 0x02, 0x05, 0x05, 0x00, 0x03, 0x07, 0x01, 0x01
        /*0010*/ 	.byte	0x02, 0x03, 0x00, 0x00, 0x02, 0x06, 0x01, 0x00, 0x04, 0x0b, 0x08, 0x00, 0x01, 0x00, 0x00, 0x00
        /*0020*/ 	.byte	0x00, 0x00, 0x00, 0x00


//--------------------- .nv.info._ZN3cub18CUB_300001_SM_10006detail8for_each13static_kernelINS2_12policy_hub_t12policy_500_tElNS2_12op_wrapper_tIl15zTransformationN6thrust24THRUST_300001_SM_1000_NS6detail15normal_iteratorINS9_10device_ptrIdEEEEEEEEvT0_T1_ --------------------------
	.section	.nv.info._ZN3cub18CUB_300001_SM_10006detail8for_each13static_kernelINS2_12policy_hub_t12policy_500_tElNS2_12op_wrapper_tIl15zTransformationN6thrust24THRUST_300001_SM_1000_NS6detail15normal_iteratorINS9_10device_ptrIdEEEEEEEEvT0_T1_,"",@"SHT_CUDA_INFO"
	.sectionflags	@""
	.align	4


	//----- nvinfo : EIATTR_CUDA_API_VERSION
	.align		4
        /*0000*/ 	.byte	0x04, 0x37
        /*0002*/ 	.short	(.L_66 - .L_65)
.L_65:
        /*0004*/ 	.word	0x00000082


	//----- nvinfo : EIATTR_KPARAM_INFO
	.align		4
.L_66:
        /*0008*/ 	.byte	0x04, 0x17
        /*000a*/ 	.short	(.L_68 - .L_67)
.L_67:
        /*000c*/ 	.word	0x00000000
        /*0010*/ 	.short	0x0001
        /*0012*/ 	.short	0x0008
        /*0014*/ 	.byte	0x00, 0xf0, 0x61, 0x00


	//----- nvinfo : EIATTR_KPARAM_INFO
	.align		4
.L_68:
        /*0018*/ 	.byte	0x04, 0x17
        /*001a*/ 	.short	(.L_70 - .L_69)
.L_69:
        /*001c*/ 	.word	0x00000000
        /*0020*/ 	.short	0x0000
        /*0022*/ 	.short	0x0000
        /*0024*/ 	.byte	0x00, 0xf0, 0x21, 0x00


	//----- nvinfo : EIATTR_SPARSE_MMA_MASK
	.align		4
.L_70:
        /*0028*/ 	.byte	0x03, 0x50
        /*002a*/ 	.short	0x0000


	//----- nvinfo : EIATTR_MAXREG_COUNT
	.align		4
        /*002c*/ 	.byte	0x03, 0x1b
        /*002e*/ 	.short	0x00ff


	//----- nvinfo : EIATTR_MERCURY_ISA_VERSION
	.align		4
        /*0030*/ 	.byte	0x03, 0x5f
        /*0032*/ 	.short	0x0101


	//----- nvinfo : EIATTR_VRC_CTA_INIT_COUNT
	.align		4
        /*0034*/ 	.byte	0x02, 0x4a
	.zero		1
	.zero		1


	//----- nvinfo : EIATTR_EXIT_INSTR_OFFSETS
	.align		4
        /*0038*/ 	.byte	0x04, 0x1c
        /*003a*/ 	.short	(.L_72 - .L_71)


	//   ....[0]....
.L_71:
        /*003c*/ 	.word	0x00000460


	//   ....[1]....
        /*0040*/ 	.word	0x00000700


	//   ....[2]....
        /*0044*/ 	.word	0x000008b0


	//----- nvinfo : EIATTR_MAX_THREADS
	.align		4
.L_72:
        /*0048*/ 	.byte	0x04, 0x05
        /*004a*/ 	.short	(.L_74 - .L_73)
.L_73:
        /*004c*/ 	.word	0x00000100
        /*0050*/ 	.word	0x00000001
        /*0054*/ 	.word	0x00000001


	//----- nvinfo : EIATTR_CRS_STACK_SIZE
	.align		4
.L_74:
        /*0058*/ 	.byte	0x04, 0x1e
        /*005a*/ 	.short	(.L_76 - .L_75)
.L_75:
        /*005c*/ 	.word	0x00000000


	//----- nvinfo : EIATTR_CBANK_PARAM_SIZE
	.align		4
.L_76:
        /*0060*/ 	.byte	0x03, 0x19
        /*0062*/ 	.short	0x0020


	//----- nvinfo : EIATTR_PARAM_CBANK
	.align		4
        /*0064*/ 	.byte	0x04, 0x0a
        /*0066*/ 	.short	(.L_78 - .L_77)
	.align		4
.L_77:
        /*0068*/ 	.word	index@(.nv.constant0._ZN3cub18CUB_300001_SM_10006detail8for_each13static_kernelINS2_12policy_hub_t12policy_500_tElNS2_12op_wrapper_tIl15zTransformationN6thrust24THRUST_300001_SM_1000_NS6detail15normal_iteratorINS9_10device_ptrIdEEEEEEEEvT0_T1_)
        /*006c*/ 	.short	0x0380
        /*006e*/ 	.short	0x0020


	//----- nvinfo : EIATTR_SW_WAR
	.align		4
.L_78:
        /*0070*/ 	.byte	0x04, 0x36
        /*0072*/ 	.short	(.L_80 - .L_79)
.L_79:
        /*0074*/ 	.word	0x00000008
.L_80:


//--------------------- .nv.info._ZN3cub18CUB_300001_SM_10006detail11EmptyKernelIvEEvv --------------------------
	.section	.nv.info._ZN3cub18CUB_300001_SM_10006detail11EmptyKernelIvEEvv,"",@"SHT_CUDA_INFO"
	.sectionflags	@""
	.align	4


	//----- nvinfo : EIATTR_CUDA_API_VERSION
	.align		4
        /*0000*/ 	.byte	0x04, 0x37
        /*0002*/ 	.short	(.L_82 - .L_81)
.L_81:
        /*0004*/ 	.word	0x00000082


	//----- nvinfo : EIATTR_SPARSE_MMA_MASK
	.align		4
.L_82:
        /*0008*/ 	.byte	0x03, 0x50
        /*000a*/ 	.short	0x0000


	//----- nvinfo : EIATTR_MAXREG_COUNT
	.align		4
        /*000c*/ 	.byte	0x03, 0x1b
        /*000e*/ 	.short	0x00ff


	//----- nvinfo : EIATTR_MERCURY_ISA_VERSION
	.align		4
        /*0010*/ 	.byte	0x03, 0x5f
        /*0012*/ 	.short	0x0101


	//----- nvinfo : EIATTR_VRC_CTA_INIT_COUNT
	.align		4
        /*0014*/ 	.byte	0x02, 0x4a
	.zero		1
	.zero		1


	//----- nvinfo : EIATTR_EXIT_INSTR_OFFSETS
	.align		4
        /*0018*/ 	.byte	0x04, 0x1c
        /*001a*/ 	.short	(.L_84 - .L_83)


	//   ....[0]....
.L_83:
        /*001c*/ 	.word	0x00000010


	//----- nvinfo : EIATTR_SW_WAR
	.align		4
.L_84:
        /*0020*/ 	.byte	0x04, 0x36
        /*0022*/ 	.short	(.L_86 - .L_85)
.L_85:
        /*0024*/ 	.word	0x00000008
.L_86:


//--------------------- .nv.info._Z3paaPdS_dd     --------------------------
	.section	.nv.info._Z3paaPdS_dd,"",@"SHT_CUDA_INFO"
	.sectionflags	@""
	.align	4


	//----- nvinfo : EIATTR_CUDA_API_VERSION
	.align		4
        /*0000*/ 	.byte	0x04, 0x37
        /*0002*/ 	.short	(.L_88 - .L_87)
.L_87:
        /*0004*/ 	.word	0x00000082


	//----- nvinfo : EIATTR_KPARAM_INFO
	.align		4
.L_88:
        /*0008*/ 	.byte	0x04, 0x17
        /*000a*/ 	.short	(.L_90 - .L_89)
.L_89:
        /*000c*/ 	.word	0x00000000
        /*0010*/ 	.short	0x0003
        /*0012*/ 	.short	0x0018
        /*0014*/ 	.byte	0x00, 0xf0, 0x21, 0x00


	//----- nvinfo : EIATTR_KPARAM_INFO
	.align		4
.L_90:
        /*0018*/ 	.byte	0x04, 0x17
        /*001a*/ 	.short	(.L_92 - .L_91)
.L_91:
        /*001c*/ 	.word	0x00000000
        /*0020*/ 	.short	0x0002
        /*0022*/ 	.short	0x0010
        /*0024*/ 	.byte	0x00, 0xf0, 0x21, 0x00


	//----- nvinfo : EIATTR_KPARAM_INFO
	.align		4
.L_92:
        /*0028*/ 	.byte	0x04, 0x17
        /*002a*/ 	.short	(.L_94 - .L_93)
.L_93:
        /*002c*/ 	.word	0x00000000
        /*0030*/ 	.short	0x0001
        /*0032*/ 	.short	0x0008
        /*0034*/ 	.byte	0x00, 0xf5, 0x21, 0x00


	//----- nvinfo : EIATTR_KPARAM_INFO
	.align		4
.L_94:
        /*0038*/ 	.byte	0x04, 0x17
        /*003a*/ 	.short	(.L_96 - .L_95)
.L_95:
        /*003c*/ 	.word	0x00000000
        /*0040*/ 	.short	0x0000
        /*0042*/ 	.short	0x0000
        /*0044*/ 	.byte	0x00, 0xf5, 0x21, 0x00


	//----- nvinfo : EIATTR_SPARSE_MMA_MASK
	.align		4
.L_96:
        /*0048*/ 	.byte	0x03, 0x50
        /*004a*/ 	.short	0x0000


	//----- nvinfo : EIATTR_MAXREG_COUNT
	.align		4
        /*004c*/ 	.byte	0x03, 0x1b
        /*004e*/ 	.short	0x00ff


	//----- nvinfo : EIATTR_MERCURY_ISA_VERSION
	.align		4
        /*0050*/ 	.byte	0x03, 0x5f
        /*0052*/ 	.short	0x0101


	//----- nvinfo : EIATTR_VRC_CTA_INIT_COUNT
	.align		4
        /*0054*/ 	.byte	0x02, 0x4a
	.zero		1
	.zero		1


	//----- nvinfo : EIATTR_EXIT_INSTR_OFFSETS
	.align		4
        /*0058*/ 	.byte	0x04, 0x1c
        /*005a*/ 	.short	(.L_98 - .L_97)


	//   ....[0]....
.L_97:
        /*005c*/ 	.word	0x00000b70


	//----- nvinfo : EIATTR_CRS_STACK_SIZE
	.align		4
.L_98:
        /*0060*/ 	.byte	0x04, 0x1e
        /*0062*/ 	.short	(.L_100 - .L_99)
.L_99:
        /*0064*/ 	.word	0x00000000


	//----- nvinfo : EIATTR_CBANK_PARAM_SIZE
	.align		4
.L_100:
        /*0068*/ 	.byte	0x03, 0x19
        /*006a*/ 	.short	0x0020


	//----- nvinfo : EIATTR_PARAM_CBANK
	.align		4
        /*006c*/ 	.byte	0x04, 0x0a
        /*006e*/ 	.short	(.L_102 - .L_101)
	.align		4
.L_101:
        /*0070*/ 	.word	index@(.nv.constant0._Z3paaPdS_dd)
        /*0074*/ 	.short	0x0380
        /*0076*/ 	.short	0x0020


	//----- nvinfo : EIATTR_SW_WAR
	.align		4
.L_102:
        /*0078*/ 	.byte	0x04, 0x36
        /*007a*/ 	.short	(.L_104 - .L_103)
.L_103:
        /*007c*/ 	.word	0x00000008
.L_104:


//--------------------- .nv.callgraph             --------------------------
	.section	.nv.callgraph,"",@"SHT_CUDA_CALLGRAPH"
	.align	4
	.sectionentsize	8
	.align		4
        /*0000*/ 	.word	0x00000000
	.align		4
        /*0004*/ 	.word	0xffffffff
	.align		4
        /*0008*/ 	.word	0x00000000
	.align		4
        /*000c*/ 	.word	0xfffffffe
	.align		4
        /*0010*/ 	.word	0x00000000
	.align		4
        /*0014*/ 	.word	0xfffffffd
	.align		4
        /*0018*/ 	.word	0x00000000
	.align		4
        /*001c*/ 	.word	0xfffffffc


//--------------------- .nv.constant4             --------------------------
	.section	.nv.constant4,"a",@progbits
	.align	8
	.align		8
.nv.constant4:
        /*0000*/ 	.dword	_ZN34_INTERNAL_6d1a5890_4_k_cu_6d3ce0c84cuda3std3__45__cpo5beginE
	.align		8
        /*0008*/ 	.dword	_ZN34_INTERNAL_6d1a5890_4_k_cu_6d3ce0c84cuda3std3__45__cpo3endE
	.align		8
        /*0010*/ 	.dword	_ZN34_INTERNAL_6d1a5890_4_k_cu_6d3ce0c84cuda3std3__45__cpo6cbeginE
	.align		8
        /*0018*/ 	.dword	_ZN34_INTERNAL_6d1a5890_4_k_cu_6d3ce0c84cuda3std3__45__cpo4cendE
	.align		8
        /*0020*/ 	.dword	_ZN34_INTERNAL_6d1a5890_4_k_cu_6d3ce0c84cuda3std3__45__cpo6rbeginE
	.align		8
        /*0028*/ 	.dword	_ZN34_INTERNAL_6d1a5890_4_k_cu_6d3ce0c84cuda3std3__45__cpo4rendE
	.align		8
        /*0030*/ 	.dword	_ZN34_INTERNAL_6d1a5890_4_k_cu_6d3ce0c84cuda3std3__45__cpo7crbeginE
	.align		8
        /*0038*/ 	.dword	_ZN34_INTERNAL_6d1a5890_4_k_cu_6d3ce0c84cuda3std3__45__cpo5crendE
	.align		8
        /*0040*/ 	.dword	_ZN34_INTERNAL_6d1a5890_4_k_cu_6d3ce0c84cuda3std3__436_GLOBAL__N__6d1a5890_4_k_cu_6d3ce0c86ignoreE
	.align		8
        /*0048*/ 	.dword	_ZN34_INTERNAL_6d1a5890_4_k_cu_6d3ce0c84cuda3std3__419piecewise_constructE
	.align		8
        /*0050*/ 	.dword	_ZN34_INTERNAL_6d1a5890_4_k_cu_6d3ce0c84cuda3std3__48in_placeE
	.align		8
        /*0058*/ 	.dword	_ZN34_INTERNAL_6d1a5890_4_k_cu_6d3ce0c84cuda3std3__420unreachable_sentinelE
	.align		8
        /*0060*/ 	.dword	_ZN34_INTERNAL_6d1a5890_4_k_cu_6d3ce0c84cuda3std3__47nulloptE
	.align		8
        /*0068*/ 	.dword	_ZN34_INTERNAL_6d1a5890_4_k_cu_6d3ce0c84cuda3std3__48unexpectE
	.align		8
        /*0070*/ 	.dword	_ZN34_INTERNAL_6d1a5890_4_k_cu_6d3ce0c84cuda3std6ranges3__45__cpo4swapE
	.align		8
        /*0078*/ 	.dword	_ZN34_INTERNAL_6d1a5890_4_k_cu_6d3ce0c84cuda3std6ranges3__45__cpo9iter_moveE
	.align		8
        /*0080*/ 	.dword	_ZN34_INTERNAL_6d1a5890_4_k_cu_6d3ce0c84cuda3std6ranges3__45__cpo5beginE
	.align		8
        /*0088*/ 	.dword	_ZN34_INTERNAL_6d1a5890_4_k_cu_6d3ce0c84cuda3std6ranges3__45__cpo3endE
	.align		8
        /*0090*/ 	.dword	_ZN34_INTERNAL_6d1a5890_4_k_cu_6d3ce0c84cuda3std6ranges3__45__cpo6cbeginE
	.align		8
        /*0098*/ 	.dword	_ZN34_INTERNAL_6d1a5890_4_k_cu_6d3ce0c84cuda3std6ranges3__45__cpo4cendE
	.align		8
        /*00a0*/ 	.dword	_ZN34_INTERNAL_6d1a5890_4_k_cu_6d3ce0c84cuda3std6ranges3__45__cpo7advanceE
	.align		8
        /*00a8*/ 	.dword	_ZN34_INTERNAL_6d1a5890_4_k_cu_6d3ce0c84cuda3std6ranges3__45__cpo9iter_swapE
	.align		8
        /*00b0*/ 	.dword	_ZN34_INTERNAL_6d1a5890_4_k_cu_6d3ce0c84cuda3std6ranges3__45__cpo4nextE
	.align		8
        /*00b8*/ 	.dword	_ZN34_INTERNAL_6d1a5890_4_k_cu_6d3ce0c84cuda3std6ranges3__45__cpo4prevE
	.align		8
        /*00c0*/ 	.dword	_ZN34_INTERNAL_6d1a5890_4_k_cu_6d3ce0c84cuda3std6ranges3__45__cpo4dataE
	.align		8
        /*00c8*/ 	.dword	_ZN34_INTERNAL_6d1a5890_4_k_cu_6d3ce0c84cuda3std6ranges3__45__cpo5cdataE
	.align		8
        /*00d0*/ 	.dword	_ZN34_INTERNAL_6d1a5890_4_k_cu_6d3ce0c84cuda3std6ranges3__45__cpo4sizeE
	.align		8
        /*00d8*/ 	.dword	_ZN34_INTERNAL_6d1a5890_4_k_cu_6d3ce0c84cuda3std6ranges3__45__cpo5ssizeE
	.align		8
        /*00e0*/ 	.dword	_ZN34_INTERNAL_6d1a5890_4_k_cu_6d3ce0c84cuda3std6ranges3__45__cpo8distanceE
	.align		8
        /*00e8*/ 	.dword	_ZN34_INTERNAL_6d1a5890_4_k_cu_6d3ce0c86thrust24THRUST_300001_SM_1000_NS8cuda_cub3parE
	.align		8
        /*00f0*/ 	.dword	_ZN34_INTERNAL_6d1a5890_4_k_cu_6d3ce0c86thrust24THRUST_300001_SM_1000_NS8cuda_cub10par_nosyncE
	.align		8
        /*00f8*/ 	.dword	_ZN34_INTERNAL_6d1a5890_4_k_cu_6d3ce0c86thrust24THRUST_300001_SM_1000_NS6system6detail10sequential3seqE
	.align		8
        /*0100*/ 	.dword	_ZN34_INTERNAL_6d1a5890_4_k_cu_6d3ce0c86thrust24THRUST_300001_SM_1000_NS12placeholders2_1E
	.align		8
        /*0108*/ 	.dword	_ZN34_INTERNAL_6d1a5890_4_k_cu_6d3ce0c86thrust24THRUST_300001_SM_1000_NS12placeholders2_2E
	.align		8
        /*0110*/ 	.dword	_ZN34_INTERNAL_6d1a5890_4_k_cu_6d3ce0c86thrust24THRUST_300001_SM_1000_NS12placeholders2_3E
	.align		8
        /*0118*/ 	.dword	_ZN34_INTERNAL_6d1a5890_4_k_cu_6d3ce0c86thrust24THRUST_300001_SM_1000_NS12placeholders2_4E
	.align		8
        /*0120*/ 	.dword	_ZN34_INTERNAL_6d1a5890_4_k_cu_6d3ce0c86thrust24THRUST_300001_SM_1000_NS12placeholders2_5E
	.align		8
        /*0128*/ 	.dword	_ZN34_INTERNAL_6d1a5890_4_k_cu_6d3ce0c86thrust24THRUST_300001_SM_1000_NS12placeholders2_6E
	.align		8
        /*0130*/ 	.dword	_ZN34_INTERNAL_6d1a5890_4_k_cu_6d3ce0c86thrust24THRUST_300001_SM_1000_NS12placeholders2_7E
	.align		8
        /*0138*/ 	.dword	_ZN34_INTERNAL_6d1a5890_4_k_cu_6d3ce0c86thrust24THRUST_300001_SM_1000_NS12placeholders2_8E
	.align		8
        /*0140*/ 	.dword	_ZN34_INTERNAL_6d1a5890_4_k_cu_6d3ce0c86thrust24THRUST_300001_SM_1000_NS12placeholders2_9E
	.align		8
        /*0148*/ 	.dword	_ZN34_INTERNAL_6d1a5890_4_k_cu_6d3ce0c86thrust24THRUST_300001_SM_1000_NS12placeholders3_10E
	.align		8
        /*0150*/ 	.dword	_ZN34_INTERNAL_6d1a5890_4_k_cu_6d3ce0c86thrust24THRUST_300001_SM_1000_NS3seqE


//--------------------- .text._ZN3cub18CUB_300001_SM_10006detail8for_each13static_kernelINS2_12policy_hub_t12policy_500_tElNS2_12op_wrapper_tIl15zTransformationN6thrust24THRUST_300001_SM_1000_NS6detail15normal_iteratorINS9_10device_ptrIdEEEEEEEEvT0_T1_ --------------------------
	.section	.text._ZN3cub18CUB_300001_SM_10006detail8for_each13static_kernelINS2_12policy_hub_t12policy_500_tElNS2_12op_wrapper_tIl15zTransformationN6thrust24THRUST_300001_SM_1000_NS6detail15normal_iteratorINS9_10device_ptrIdEEEEEEEEvT0_T1_,"ax",@progbits
	.align	128
        .global         _ZN3cub18CUB_300001_SM_10006detail8for_each13static_kernelINS2_12policy_hub_t12policy_500_tElNS2_12op_wrapper_tIl15zTransformationN6thrust24THRUST_300001_SM_1000_NS6detail15normal_iteratorINS9_10device_ptrIdEEEEEEEEvT0_T1_
        .type           _ZN3cub18CUB_300001_SM_10006detail8for_each13static_kernelINS2_12policy_hub_t12policy_500_tElNS2_12op_wrapper_tIl15zTransformationN6thrust24THRUST_300001_SM_1000_NS6detail15normal_iteratorINS9_10device_ptrIdEEEEEEEEvT0_T1_,@function
        .size           _ZN3cub18CUB_300001_SM_10006detail8for_each13static_kernelINS2_12policy_hub_t12policy_500_tElNS2_12op_wrapper_tIl15zTransformationN6thrust24THRUST_300001_SM_1000_NS6detail15normal_iteratorINS9_10device_ptrIdEEEEEEEEvT0_T1_,(.L_x_36 - _ZN3cub18CUB_300001_SM_10006detail8for_each13static_kernelINS2_12policy_hub_t12policy_500_tElNS2_12op_wrapper_tIl15zTransformationN6thrust24THRUST_300001_SM_1000_NS6detail15normal_iteratorINS9_10device_ptrIdEEEEEEEEvT0_T1_)
        .other          _ZN3cub18CUB_300001_SM_10006detail8for_each13static_kernelINS2_12policy_hub_t12policy_500_tElNS2_12op_wrapper_tIl15zTransformationN6thrust24THRUST_300001_SM_1000_NS6detail15normal_iteratorINS9_10device_ptrIdEEEEEEEEvT0_T1_,@"STO_CUDA_ENTRY STV_DEFAULT"
_ZN3cub18CUB_300001_SM_10006detail8for_each13static_kernelINS2_12policy_hub_t12policy_500_tElNS2_12op_wrapper_tIl15zTransformationN6thrust24THRUST_300001_SM_1000_NS6detail15normal_iteratorINS9_10device_ptrIdEEEEEEEEvT0_T1_:
.text._ZN3cub18CUB_300001_SM_10006detail8for_each13static_kernelINS2_12policy_hub_t12policy_500_tElNS2_12op_wrapper_tIl15zTransformationN6thrust24THRUST_300001_SM_1000_NS6detail15normal_iteratorINS9_10device_ptrIdEEEEEEEEvT0_T1_:
[----:B------:R-:W-:Y:S08]  /*0000*/  LDC R1, c[0x0][0x37c] ;  /* 0x0000df00ff017b82 */ /* 0x000ff00000000800 */
[----:B------:R-:W0:Y:S01]  /*0010*/  S2UR UR4, SR_CTAID.X ;  /* 0x00000000000479c3 */ /* 0x000e220000002500 */
[----:B------:R-:W1:Y:S01]  /*0020*/  LDCU.64 UR6, c[0x0][0x380] ;  /* 0x00007000ff0677ac */ /* 0x000e620008000a00 */
[----:B------:R-:W2:Y:S06]  /*0030*/  LDCU.64 UR8, c[0x0][0x358] ;  /* 0x00006b00ff0877ac */ /* 0x000eac0008000a00 */
[----:B------:R-:W3:Y:S01]  /*0040*/  LDC R7, c[0x0][0x39c] ;  /* 0x0000e700ff077b82 */ /* 0x000ee20000000800 */
[----:B------:R-:W4:Y:S01]  /*0050*/  LDCU UR10, c[0x0][0x398] ;  /* 0x00007300ff0a77ac */ /* 0x000f220008000800 */
[----:B0-----:R-:W-:-:S04]  /*0060*/  UIMAD.WIDE.U32 UR4, UR4, 0x200, URZ ;  /* 0x00000200040478a5 */ /* 0x001fc8000f8e00ff */
[----:B-1----:R-:W-:-:S04]  /*0070*/  UIADD3 UR6, UP0, UPT, -UR4, UR6, URZ ;  /* 0x0000000604067290 */ /* 0x002fc8000ff1e1ff */
[----:B------:R-:W-:Y:S02]  /*0080*/  UIADD3.X UR7, UPT, UPT, ~UR5, UR7, URZ, UP0, !UPT ;  /* 0x0000000705077290 */ /* 0x000fe400087fe5ff */
[----:B------:R-:W-:-:S04]  /*0090*/  UISETP.GE.U32.AND UP0, UPT, UR6, 0x200, UPT ;  /* 0x000002000600788c */ /* 0x000fc8000bf06070 */
[----:B------:R-:W-:-:S09]  /*00a0*/  UISETP.GE.AND.EX UP0, UPT, UR7, URZ, UPT, UP0 ;  /* 0x000000ff0700728c */ /* 0x000fd2000bf06300 */
[----:B--2-4-:R-:W-:Y:S05]  /*00b0*/  BRA.U !UP0, `(.L_x_0) ;  /* 0x0000000108ec7547 */ /* 0x014fea000b800000 */
[----:B------:R-:W0:Y:S01]  /*00c0*/  S2R R0, SR_TID.X ;  /* 0x0000000000007919 */ /* 0x000e220000002100 */
[----:B------:R-:W1:Y:S01]  /*00d0*/  LDCU.64 UR6, c[0x0][0x388] ;  /* 0x00007100ff0677ac */ /* 0x000e620008000a00 */
[----:B------:R-:W2:Y:S01]  /*00e0*/  LDC.64 R16, c[0x0][0x398] ;  /* 0x0000e600ff107b82 */ /* 0x000ea20000000a00 */
[----:B------:R-:W-:-:S07]  /*00f0*/  IMAD.MOV.U32 R4, RZ, RZ, 0x1 ;  /* 0x00000001ff047424 */ /* 0x000fce00078e00ff */
[----:B------:R-:W4:Y:S01]  /*0100*/  LDC.64 R14, c[0x0][0x390] ;  /* 0x0000e400ff0e7b82 */ /* 0x000f220000000a00 */
[----:B0-----:R-:W-:Y:S01]  /*0110*/  IADD3 R0, P0, PT, R0, UR4, RZ ;  /* 0x0000000400007c10 */ /* 0x001fe2000ff1e0ff */
[----:B------:R-:W0:Y:S04]  /*0120*/  LDCU UR4, c[0x0][0x39c] ;  /* 0x00007380ff0477ac */ /* 0x000e280008000800 */
[----:B------:R-:W-:Y:S01]  /*0130*/  IMAD.X R3, RZ, RZ, UR5, P0 ;  /* 0x00000005ff037e24 */ /* 0x000fe200080e06ff */
[----:B-1----:R-:W-:-:S04]  /*0140*/  LEA R8, P0, R0, UR6, 0x3 ;  /* 0x0000000600087c11 */ /* 0x002fc8000f8018ff */
[----:B------:R-:W-:-:S05]  /*0150*/  LEA.HI.X R9, R0, UR7, R3, 0x3, P0 ;  /* 0x0000000700097c11 */ /* 0x000fca00080f1c03 */
[----:B------:R-:W4:Y:S01]  /*0160*/  LDG.E.64 R2, desc[UR8][R8.64] ;  /* 0x0000000808027981 */ /* 0x000f22000c1e1b00 */
[----:B------:R-:W-:Y:S01]  /*0170*/  BSSY.RECONVERGENT B0, `(.L_x_1) ;  /* 0x0000013000007945 */ /* 0x000fe20003800200 */
[----:B0-----:R-:W2:Y:S02]  /*0180*/  MUFU.RCP64H R5, UR4 ;  /* 0x0000000400057d08 */ /* 0x001ea40008001800 */
[----:B--2---:R-:W-:-:S08]  /*0190*/  DFMA R10, R4, -R16, 1 ;  /* 0x3ff00000040a742b */ /* 0x004fd00000000810 */
[----:B------:R-:W-:-:S08]  /*01a0*/  DFMA R10, R10, R10, R10 ;  /* 0x0000000a0a0a722b */ /* 0x000fd0000000000a */
[----:B------:R-:W-:-:S08]  /*01b0*/  DFMA R10, R4, R10, R4 ;  /* 0x0000000a040a722b */ /* 0x000fd00000000004 */
[----:B------:R-:W-:-:S08]  /*01c0*/  DFMA R12, R10, -R16, 1 ;  /* 0x3ff000000a0c742b */ /* 0x000fd00000000810 */
[----:B------:R-:W-:Y:S02]  /*01d0*/  DFMA R12, R10, R12, R10 ;  /* 0x0000000c0a0c722b */ /* 0x000fe4000000000a */
[----:B----4-:R-:W-:-:S08]  /*01e0*/  DADD R4, R2, -R14 ;  /* 0x0000000002047229 */ /* 0x010fd0000000080e */
[----:B------:R-:W-:Y:S02]  /*01f0*/  DMUL R2, R4, R12 ;  /* 0x0000000c04027228 */ /* 0x000fe40000000000 */
[----:B------:R-:W-:-:S06]  /*0200*/  FSETP.GEU.AND P1, PT, |R5|, 6.5827683646048100446e-37, PT ;  /* 0x036000000500780b */ /* 0x000fcc0003f2e200 */
[----:B------:R-:W-:-:S08]  /*0210*/  DFMA R10, R2, -R16, R4 ;  /* 0x80000010020a722b */ /* 0x000fd00000000004 */
[----:B------:R-:W-:-:S10]  /*0220*/  DFMA R2, R12, R10, R2 ;  /* 0x0000000a0c02722b */ /* 0x000fd40000000002 */
[----:B------:R-:W-:-:S05]  /*0230*/  FFMA R0, RZ, UR4, R3 ;  /* 0x00000004ff007c23 */ /* 0x000fca0008000003 */
[----:B------:R-:W-:-:S13]  /*0240*/  FSETP.GT.AND P0, PT, |R0|, 1.469367938527859385e-39, PT ;  /* 0x001000000000780b */ /* 0x000fda0003f04200 */
[----:B------:R-:W-:Y:S05]  /*0250*/  @P0 BRA P1, `(.L_x_2) ;  /* 0x0000000000100947 */ /* 0x000fea0000800000 */
[----:B------:R-:W-:Y:S01]  /*0260*/  IMAD.MOV.U32 R10, RZ, RZ, R4 ;  /* 0x000000ffff0a7224 */ /* 0x000fe200078e0004 */
[----:B------:R-:W-:Y:S01]  /*0270*/  MOV R16, 0x2a0 ;  /* 0x000002a000107802 */ /* 0x000fe20000000f00 */
[----:B------:R-:W-:-:S07]  /*0280*/  IMAD.MOV.U32 R11, RZ, RZ, R5 ;  /* 0x000000ffff0b7224 */ /* 0x000fce00078e0005 */
[----:B---3--:R-:W-:Y:S05]  /*0290*/  CALL.REL.NOINC `($__internal_0_$__cuda_sm20_div_rn_f64_full) ;  /* 0x0000000400887944 */ /* 0x008fea0003c00000 */
.L_x_2:
[----:B------:R-:W-:Y:S05]  /*02a0*/  BSYNC.RECONVERGENT B0 ;  /* 0x0000000000007941 */ /* 0x000fea0003800200 */
.L_x_1:
[----:B------:R-:W2:Y:S01]  /*02b0*/  LDG.E.64 R4, desc[UR8][R8.64+0x800] ;  /* 0x0008000808047981 */ /* 0x000ea2000c1e1b00 */
[----:B------:R-:W0:Y:S01]  /*02c0*/  LDCU UR4, c[0x0][0x39c] ;  /* 0x00007380ff0477ac */ /* 0x000e220008000800 */
[----:B------:R-:W1:Y:S01]  /*02d0*/  LDC.64 R14, c[0x0][0x398] ;  /* 0x0000e600ff0e7b82 */ /* 0x000e620000000a00 */
[----:B------:R-:W-:Y:S01]  /*02e0*/  IMAD.MOV.U32 R12, RZ, RZ, 0x1 ;  /* 0x00000001ff0c7424 */ /* 0x000fe200078e00ff */
[----:B------:R4:W-:Y:S01]  /*02f0*/  STG.E.64 desc[UR8][R8.64], R2 ;  /* 0x0000000208007986 */ /* 0x0009e2000c101b08 */
[----:B------:R-:W-:Y:S05]  /*0300*/  BSSY.RECONVERGENT B0, `(.L_x_3) ;  /* 0x0000014000007945 */ /* 0x000fea0003800200 */
[----:B------:R-:W2:Y:S01]  /*0310*/  LDC.64 R10, c[0x0][0x390] ;  /* 0x0000e400ff0a7b82 */ /* 0x000ea20000000a00 */
[----:B0-----:R-:W1:Y:S02]  /*0320*/  MUFU.RCP64H R13, UR4 ;  /* 0x00000004000d7d08 */ /* 0x001e640008001800 */
[----:B-1----:R-:W-:-:S08]  /*0330*/  DFMA R16, R12, -R14, 1 ;  /* 0x3ff000000c10742b */ /* 0x002fd0000000080e */
[----:B------:R-:W-:-:S08]  /*0340*/  DFMA R16, R16, R16, R16 ;  /* 0x000000101010722b */ /* 0x000fd00000000010 */
[----:B------:R-:W-:-:S08]  /*0350*/  DFMA R16, R12, R16, R12 ;  /* 0x000000100c10722b */ /* 0x000fd0000000000c */
[----:B------:R-:W-:-:S08]  /*0360*/  DFMA R12, R16, -R14, 1 ;  /* 0x3ff00000100c742b */ /* 0x000fd0000000080e */
[----:B------:R-:W-:Y:S02]  /*0370*/  DFMA R16, R16, R12, R16 ;  /* 0x0000000c1010722b */ /* 0x000fe40000000010 */
[----:B--2---:R-:W-:-:S08]  /*0380*/  DADD R10, R4, -R10 ;  /* 0x00000000040a7229 */ /* 0x004fd0000000080a */
[----:B------:R-:W-:Y:S02]  /*0390*/  DMUL R4, R16, R10 ;  /* 0x0000000a10047228 */ /* 0x000fe40000000000 */
[----:B------:R-:W-:-:S06]  /*03a0*/  FSETP.GEU.AND P1, PT, |R11|, 6.5827683646048100446e-37, PT ;  /* 0x036000000b00780b */ /* 0x000fcc0003f2e200 */
[----:B------:R-:W-:-:S08]  /*03b0*/  DFMA R12, R4, -R14, R10 ;  /* 0x8000000e040c722b */ /* 0x000fd0000000000a */
[----:B------:R-:W-:-:S10]  /*03c0*/  DFMA R4, R16, R12, R4 ;  /* 0x0000000c1004722b */ /* 0x000fd40000000004 */
[----:B------:R-:W-:-:S05]  /*03d0*/  FFMA R0, RZ, UR4, R5 ;  /* 0x00000004ff007c23 */ /* 0x000fca0008000005 */
[----:B------:R-:W-:-:S13]  /*03e0*/  FSETP.GT.AND P0, PT, |R0|, 1.469367938527859385e-39, PT ;  /* 0x001000000000780b */ /* 0x000fda0003f04200 */
[----:B----4-:R-:W-:Y:S05]  /*03f0*/  @P0 BRA P1, `(.L_x_4) ;  /* 0x0000000000100947 */ /* 0x010fea0000800000 */
[----:B------:R-:W-:-:S07]  /*0400*/  MOV R16, 0x420 ;  /* 0x0000042000107802 */ /* 0x000fce0000000f00 */
[----:B---3--:R-:W-:Y:S05]  /*0410*/  CALL.REL.NOINC `($__internal_0_$__cuda_sm20_div_rn_f64_full) ;  /* 0x0000000400287944 */ /* 0x008fea0003c00000 */
[----:B------:R-:W-:Y:S02]  /*0420*/  IMAD.MOV.U32 R4, RZ, RZ, R2 ;  /* 0x000000ffff047224 */ /* 0x000fe400078e0002 */
[----:B------:R-:W-:-:S07]  /*0430*/  IMAD.MOV.U32 R5, RZ, RZ, R3 ;  /* 0x000000ffff057224 */ /* 0x000fce00078e0003 */
.L_x_4:
[----:B------:R-:W-:Y:S05]  /*0440*/  BSYNC.RECONVERGENT B0 ;  /* 0x0000000000007941 */ /* 0x000fea0003800200 */
.L_x_3:
[----:B------:R-:W-:Y:S01]  /*0450*/  STG.E.64 desc[UR8][R8.64+0x800], R4 ;  /* 0x0008000408007986 */ /* 0x000fe2000c101b08 */
[----:B------:R-:W-:Y:S05]  /*0460*/  EXIT ;  /* 0x000000000000794d */ /* 0x000fea0003800000 */
.L_x_0:
[----:B------:R-:W0:Y:S01]  /*0470*/  S2R R8, SR_TID.X ;  /* 0x0000000000087919 */ /* 0x000e220000002100 */
[----:B------:R-:W-:Y:S01]  /*0480*/  USHF.R.S32.HI UR7, URZ, 0x1f, UR6 ;  /* 0x0000001fff077899 */ /* 0x000fe20008011406 */
[----:B------:R-:W-:Y:S01]  /*0490*/  BSSY.RECONVERGENT B0, `(.L_x_5) ;  /* 0x0000022000007945 */ /* 0x000fe20003800200 */
[----:B------:R-:W1:Y:S04]  /*04a0*/  LDCU.64 UR12, c[0x0][0x388] ;  /* 0x00007100ff0c77ac */ /* 0x000e680008000a00 */
[----:B------:R-:W-:Y:S01]  /*04b0*/  IMAD.U32 R2, RZ, RZ, UR7 ;  /* 0x00000007ff027e24 */ /* 0x000fe2000f8e00ff */
[C---:B0-----:R-:W-:Y:S02]  /*04c0*/  ISETP.LT.U32.AND P0, PT, R8.reuse, UR6, PT ;  /* 0x0000000608007c0c */ /* 0x041fe4000bf01070 */
[----:B------:R-:W-:-:S02]  /*04d0*/  IADD3 R0, P1, PT, R8, UR4, RZ ;  /* 0x0000000408007c10 */ /* 0x000fc4000ff3e0ff */
[----:B------:R-:W-:-:S03]  /*04e0*/  ISETP.GT.AND.EX P0, PT, R2, RZ, PT, P0 ;  /* 0x000000ff0200720c */ /* 0x000fc60003f04300 */
[----:B------:R-:W-:Y:S01]  /*04f0*/  IMAD.X R3, RZ, RZ, UR5, P1 ;  /* 0x00000005ff037e24 */ /* 0x000fe200088e06ff */
[----:B-1----:R-:W-:-:S04]  /*0500*/  LEA R4, P1, R0, UR12, 0x3 ;  /* 0x0000000c00047c11 */ /* 0x002fc8000f8218ff */
[----:B------:R-:W-:-:S05]  /*0510*/  LEA.HI.X R5, R0, UR13, R3, 0x3, P1 ;  /* 0x0000000d00057c11 */ /* 0x000fca00088f1c03 */
[----:B------:R-:W-:Y:S05]  /*0520*/  @!P0 BRA `(.L_x_6) ;  /* 0x0000000000608947 */ /* 0x000fea0003800000 */
[----:B------:R-:W2:Y:S01]  /*0530*/  LDG.E.64 R2, desc[UR8][R4.64] ;  /* 0x0000000804027981 */ /* 0x000ea2000c1e1b00 */
[----:B------:R-:W0:Y:S01]  /*0540*/  LDCU UR4, c[0x0][0x39c] ;  /* 0x00007380ff0477ac */ /* 0x000e220008000800 */
[----:B------:R-:W1:Y:S01]  /*0550*/  LDC.64 R14, c[0x0][0x398] ;  /* 0x0000e600ff0e7b82 */ /* 0x000e620000000a00 */
[----:B------:R-:W-:Y:S01]  /*0560*/  IMAD.MOV.U32 R12, RZ, RZ, 0x1 ;  /* 0x00000001ff0c7424 */ /* 0x000fe200078e00ff */
[----:B------:R-:W-:Y:S06]  /*0570*/  BSSY.RECONVERGENT B1, `(.L_x_7) ;  /* 0x0000012000017945 */ /* 0x000fec0003800200 */
        /* <DEDUP_REMOVED lines=14> */
[----:B------:R-:W-:Y:S05]  /*0660*/  @P0 BRA P1, `(.L_x_8) ;  /* 0x0000000000080947 */ /* 0x000fea0000800000 */
[----:B------:R-:W-:-:S07]  /*0670*/  MOV R16, 0x690 ;  /* 0x0000069000107802 */ /* 0x000fce0000000f00 */
[----:B---3--:R-:W-:Y:S05]  /*0680*/  CALL.REL.NOINC `($__internal_0_$__cuda_sm20_div_rn_f64_full) ;  /* 0x00000000008c7944 */ /* 0x008fea0003c00000 */
.L_x_8:
[----:B------:R-:W-:Y:S05]  /*0690*/  BSYNC.RECONVERGENT B1 ;  /* 0x0000000000017941 */ /* 0x000fea0003800200 */
.L_x_7:
[----:B------:R0:W-:Y:S02]  /*06a0*/  STG.E.64 desc[UR8][R4.64], R2 ;  /* 0x0000000204007986 */ /* 0x0001e4000c101b08 */
.L_x_6:
[----:B------:R-:W-:Y:S05]  /*06b0*/  BSYNC.RECONVERGENT B0 ;  /* 0x0000000000007941 */ /* 0x000fea0003800200 */
.L_x_5:
[----:B------:R-:W-:Y:S02]  /*06c0*/  VIADD R8, R8, 0x100 ;  /* 0x0000010008087836 */ /* 0x000fe40000000000 */
[----:B------:R-:W-:-:S03]  /*06d0*/  IMAD.U32 R0, RZ, RZ, UR7 ;  /* 0x00000007ff007e24 */ /* 0x000fc6000f8e00ff */
[----:B------:R-:W-:-:S04]  /*06e0*/  ISETP.LT.U32.AND P0, PT, R8, UR6, PT ;  /* 0x0000000608007c0c */ /* 0x000fc8000bf01070 */
[----:B------:R-:W-:-:S13]  /*06f0*/  ISETP.GT.AND.EX P0, PT, R0, RZ, PT, P0 ;  /* 0x000000ff0000720c */ /* 0x000fda0003f04300 */
[----:B------:R-:W-:Y:S05]  /*0700*/  @!P0 EXIT ;  /* 0x000000000000894d */ /* 0x000fea0003800000 */
[----:B0-----:R-:W2:Y:S01]  /*0710*/  LDG.E.64 R2, desc[UR8][R4.64+0x800] ;  /* 0x0008000804027981 */ /* 0x001ea2000c1e1b00 */
        /* <DEDUP_REMOVED lines=23> */
.L_x_10:
[----:B------:R-:W-:Y:S05]  /*0890*/  BSYNC.RECONVERGENT B0 ;  /* 0x0000000000007941 */ /* 0x000fea0003800200 */
.L_x_9:
[----:B------:R-:W-:Y:S01]  /*08a0*/  STG.E.64 desc[UR8][R4.64+0x800], R2 ;  /* 0x0008000204007986 */ /* 0x000fe2000c101b08 */
[----:B------:R-:W-:Y:S05]  /*08b0*/  EXIT ;  /* 0x000000000000794d */ /* 0x000fea0003800000 */
        .weak           $__internal_0_$__cuda_sm20_div_rn_f64_full
        .type           $__internal_0_$__cuda_sm20_div_rn_f64_full,@function
        .size           $__internal_0_$__cuda_sm20_div_rn_f64_full,(.L_x_36 - $__internal_0_$__cuda_sm20_div_rn_f64_full)
$__internal_0_$__cuda_sm20_div_rn_f64_full:
[C---:B------:R-:W-:Y:S01]  /*08c0*/  FSETP.GEU.AND P0, PT, |R7|.reuse, 1.469367938527859385e-39, PT ;  /* 0x001000000700780b */ /* 0x040fe20003f0e200 */
[----:B------:R-:W-:Y:S01]  /*08d0*/  IMAD.U32 R6, RZ, RZ, UR10 ;  /* 0x0000000aff067e24 */ /* 0x000fe2000f8e00ff */
[----:B------:R-:W-:Y:S01]  /*08e0*/  LOP3.LUT R0, R7, 0x800fffff, RZ, 0xc0, !PT ;  /* 0x800fffff07007812 */ /* 0x000fe200078ec0ff */
[----:B------:R-:W-:Y:S01]  /*08f0*/  IMAD.U32 R2, RZ, RZ, UR10 ;  /* 0x0000000aff027e24 */ /* 0x000fe2000f8e00ff */
[C---:B------:R-:W-:Y:S01]  /*0900*/  FSETP.GEU.AND P2, PT, |R11|.reuse, 1.469367938527859385e-39, PT ;  /* 0x001000000b00780b */ /* 0x040fe20003f4e200 */
[----:B------:R-:W-:Y:S01]  /*0910*/  IMAD.MOV.U32 R18, RZ, RZ, 0x1 ;  /* 0x00000001ff127424 */ /* 0x000fe200078e00ff */
[----:B------:R-:W-:Y:S01]  /*0920*/  LOP3.LUT R3, R0, 0x3ff00000, RZ, 0xfc, !PT ;  /* 0x3ff0000000037812 */ /* 0x000fe200078efcff */
[----:B------:R-:W-:Y:S01]  /*0930*/  IMAD.MOV.U32 R0, RZ, RZ, 0x1ca00000 ;  /* 0x1ca00000ff007424 */ /* 0x000fe200078e00ff */
[----:B------:R-:W-:Y:S01]  /*0940*/  LOP3.LUT R14, R11, 0x7ff00000, RZ, 0xc0, !PT ;  /* 0x7ff000000b0e7812 */ /* 0x000fe200078ec0ff */
[----:B------:R-:W-:Y:S01]  /*0950*/  BSSY.RECONVERGENT B2, `(.L_x_11) ;  /* 0x0000050000027945 */ /* 0x000fe20003800200 */
[----:B------:R-:W-:-:S03]  /*0960*/  LOP3.LUT R15, R7, 0x7ff00000, RZ, 0xc0, !PT ;  /* 0x7ff00000070f7812 */ /* 0x000fc600078ec0ff */
[----:B------:R-:W-:Y:S01]  /*0970*/  @!P0 DMUL R2, R6, 8.98846567431157953865e+307 ;  /* 0x7fe0000006028828 */ /* 0x000fe20000000000 */
[C---:B------:R-:W-:Y:S01]  /*0980*/  ISETP.GE.U32.AND P1, PT, R14.reuse, R15, PT ;  /* 0x0000000f0e00720c */ /* 0x040fe20003f26070 */
[----:B------:R-:W-:Y:S02]  /*0990*/  IMAD.MOV.U32 R24, RZ, RZ, R15 ;  /* 0x000000ffff187224 */ /* 0x000fe400078e000f */
[----:B------:R-:W-:Y:S01]  /*09a0*/  @!P2 LOP3.LUT R17, R7, 0x7ff00000, RZ, 0xc0, !PT ;  /* 0x7ff000000711a812 */ /* 0x000fe200078ec0ff */
[----:B------:R-:W-:Y:S01]  /*09b0*/  @!P2 IMAD.MOV.U32 R22, RZ, RZ, RZ ;  /* 0x000000ffff16a224 */ /* 0x000fe200078e00ff */
[----:B------:R-:W0:Y:S02]  /*09c0*/  MUFU.RCP64H R19, R3 ;  /* 0x0000000300137308 */ /* 0x000e240000001800 */
[----:B------:R-:W-:Y:S02]  /*09d0*/  @!P2 ISETP.GE.U32.AND P3, PT, R14, R17, PT ;  /* 0x000000110e00a20c */ /* 0x000fe40003f66070 */
[----:B------:R-:W-:-:S02]  /*09e0*/  @!P0 LOP3.LUT R24, R3, 0x7ff00000, RZ, 0xc0, !PT ;  /* 0x7ff0000003188812 */ /* 0x000fc400078ec0ff */
[----:B------:R-:W-:-:S03]  /*09f0*/  @!P2 SEL R17, R0, 0x63400000, !P3 ;  /* 0x634000000011a807 */ /* 0x000fc60005800000 */
[----:B------:R-:W-:Y:S01]  /*0a00*/  VIADD R25, R24, 0xffffffff ;  /* 0xffffffff18197836 */ /* 0x000fe20000000000 */
[----:B------:R-:W-:-:S04]  /*0a10*/  @!P2 LOP3.LUT R17, R17, 0x80000000, R11, 0xf8, !PT ;  /* 0x800000001111a812 */ /* 0x000fc800078ef80b */
[----:B------:R-:W-:Y:S01]  /*0a20*/  @!P2 LOP3.LUT R23, R17, 0x100000, RZ, 0xfc, !PT ;  /* 0x001000001117a812 */ /* 0x000fe200078efcff */
[----:B------:R-:W-:Y:S01]  /*0a30*/  IMAD.MOV.U32 R17, RZ, RZ, R14 ;  /* 0x000000ffff117224 */ /* 0x000fe200078e000e */
[----:B0-----:R-:W-:-:S08]  /*0a40*/  DFMA R12, R18, -R2, 1 ;  /* 0x3ff00000120c742b */ /* 0x001fd00000000802 */
[----:B------:R-:W-:-:S08]  /*0a50*/  DFMA R12, R12, R12, R12 ;  /* 0x0000000c0c0c722b */ /* 0x000fd0000000000c */
[----:B------:R-:W-:Y:S01]  /*0a60*/  DFMA R18, R18, R12, R18 ;  /* 0x0000000c1212722b */ /* 0x000fe20000000012 */
[----:B------:R-:W-:Y:S01]  /*0a70*/  SEL R13, R0, 0x63400000, !P1 ;  /* 0x63400000000d7807 */ /* 0x000fe20004800000 */
[----:B------:R-:W-:-:S03]  /*0a80*/  IMAD.MOV.U32 R12, RZ, RZ, R10 ;  /* 0x000000ffff0c7224 */ /* 0x000fc600078e000a */
[----:B------:R-:W-:-:S03]  /*0a90*/  LOP3.LUT R13, R13, 0x800fffff, R11, 0xf8, !PT ;  /* 0x800fffff0d0d7812 */ /* 0x000fc600078ef80b */
[----:B------:R-:W-:-:S03]  /*0aa0*/  DFMA R20, R18, -R2, 1 ;  /* 0x3ff000001214742b */ /* 0x000fc60000000802 */
[----:B------:R-:W-:-:S05]  /*0ab0*/  @!P2 DFMA R12, R12, 2, -R22 ;  /* 0x400000000c0ca82b */ /* 0x000fca0000000816 */
[----:B------:R-:W-:-:S05]  /*0ac0*/  DFMA R20, R18, R20, R18 ;  /* 0x000000141214722b */ /* 0x000fca0000000012 */
[----:B------:R-:W-:-:S03]  /*0ad0*/  @!P2 LOP3.LUT R17, R13, 0x7ff00000, RZ, 0xc0, !PT ;  /* 0x7ff000000d11a812 */ /* 0x000fc600078ec0ff */
[----:B------:R-:W-:Y:S02]  /*0ae0*/  DMUL R18, R20, R12 ;  /* 0x0000000c14127228 */ /* 0x000fe40000000000 */
[----:B------:R-:W-:-:S05]  /*0af0*/  VIADD R15, R17, 0xffffffff ;  /* 0xffffffff110f7836 */ /* 0x000fca0000000000 */
[----:B------:R-:W-:Y:S01]  /*0b00*/  ISETP.GT.U32.AND P0, PT, R15, 0x7feffffe, PT ;  /* 0x7feffffe0f00780c */ /* 0x000fe20003f04070 */
[----:B------:R-:W-:-:S03]  /*0b10*/  DFMA R22, R18, -R2, R12 ;  /* 0x800000021216722b */ /* 0x000fc6000000000c */
[----:B------:R-:W-:-:S05]  /*0b20*/  ISETP.GT.U32.OR P0, PT, R25, 0x7feffffe, P0 ;  /* 0x7feffffe1900780c */ /* 0x000fca0000704470 */
[----:B------:R-:W-:-:S08]  /*0b30*/  DFMA R22, R20, R22, R18 ;  /* 0x000000161416722b */ /* 0x000fd00000000012 */
[----:B------:R-:W-:Y:S05]  /*0b40*/  @P0 BRA `(.L_x_12) ;  /* 0x00000000006c0947 */ /* 0x000fea0003800000 */
[----:B------:R-:W-:-:S04]  /*0b50*/  LOP3.LUT R11, R7, 0x7ff00000, RZ, 0xc0, !PT ;  /* 0x7ff00000070b7812 */ /* 0x000fc800078ec0ff */
[CC--:B------:R-:W-:Y:S02]  /*0b60*/  VIADDMNMX R10, R14.reuse, -R11.reuse, 0xb9600000, !PT ;  /* 0xb96000000e0a7446 */ /* 0x0c0fe4000780090b */
[----:B------:R-:W-:Y:S02]  /*0b70*/  ISETP.GE.U32.AND P0, PT, R14, R11, PT ;  /* 0x0000000b0e00720c */ /* 0x000fe40003f06070 */
[----:B------:R-:W-:Y:S02]  /*0b80*/  VIMNMX R10, PT, PT, R10, 0x46a00000, PT ;  /* 0x46a000000a0a7848 */ /* 0x000fe40003fe0100 */
[----:B------:R-:W-:-:S05]  /*0b90*/  SEL R11, R0, 0x63400000, !P0 ;  /* 0x63400000000b7807 */ /* 0x000fca0004000000 */
[----:B------:R-:W-:Y:S02]  /*0ba0*/  IMAD.IADD R0, R10, 0x1, -R11 ;  /* 0x000000010a007824 */ /* 0x000fe400078e0a0b */
[----:B------:R-:W-:Y:S02]  /*0bb0*/  IMAD.MOV.U32 R10, RZ, RZ, RZ ;  /* 0x000000ffff0a7224 */ /* 0x000fe400078e00ff */
[----:B------:R-:W-:-:S06]  /*0bc0*/  VIADD R11, R0, 0x7fe00000 ;  /* 0x7fe00000000b7836 */ /* 0x000fcc0000000000 */
[----:B------:R-:W-:-:S10]  /*0bd0*/  DMUL R14, R22, R10 ;  /* 0x0000000a160e7228 */ /* 0x000fd40000000000 */
[----:B------:R-:W-:-:S13]  /*0be0*/  FSETP.GTU.AND P0, PT, |R15|, 1.469367938527859385e-39, PT ;  /* 0x001000000f00780b */ /* 0x000fda0003f0c200 */
[----:B------:R-:W-:Y:S05]  /*0bf0*/  @P0 BRA `(.L_x_13) ;  /* 0x0000000000940947 */ /* 0x000fea0003800000 */
[----:B------:R-:W-:Y:S01]  /*0c00*/  DFMA R2, R22, -R2, R12 ;  /* 0x800000021602722b */ /* 0x000fe2000000000c */
[----:B------:R-:W-:-:S09]  /*0c10*/  IMAD.MOV.U32 R10, RZ, RZ, RZ ;  /* 0x000000ffff0a7224 */ /* 0x000fd200078e00ff */
[C---:B------:R-:W-:Y:S02]  /*0c20*/  FSETP.NEU.AND P0, PT, R3.reuse, RZ, PT ;  /* 0x000000ff0300720b */ /* 0x040fe40003f0d000 */
[----:B------:R-:W-:-:S04]  /*0c30*/  LOP3.LUT R13, R3, 0x80000000, R7, 0x48, !PT ;  /* 0x80000000030d7812 */ /* 0x000fc800078e4807 */
[----:B------:R-:W-:-:S07]  /*0c40*/  LOP3.LUT R11, R13, R11, RZ, 0xfc, !PT ;  /* 0x0000000b0d0b7212 */ /* 0x000fce00078efcff */
[----:B------:R-:W-:Y:S05]  /*0c50*/  @!P0 BRA `(.L_x_13) ;  /* 0x00000000007c8947 */ /* 0x000fea0003800000 */
[----:B------:R-:W-:Y:S01]  /*0c60*/  IMAD.MOV R3, RZ, RZ, -R0 ;  /* 0x000000ffff037224 */ /* 0x000fe200078e0a00 */
[----:B------:R-:W-:Y:S01]  /*0c70*/  DMUL.RP R10, R22, R10 ;  /* 0x0000000a160a7228 */ /* 0x000fe20000008000 */
[----:B------:R-:W-:-:S06]  /*0c80*/  IMAD.MOV.U32 R2, RZ, RZ, RZ ;  /* 0x000000ffff027224 */ /* 0x000fcc00078e00ff */
[----:B------:R-:W-:-:S03]  /*0c90*/  DFMA R2, R14, -R2, R22 ;  /* 0x800000020e02722b */ /* 0x000fc60000000016 */
[----:B------:R-:W-:-:S03]  /*0ca0*/  LOP3.LUT R13, R11, R13, RZ, 0x3c, !PT ;  /* 0x0000000d0b0d7212 */ /* 0x000fc600078e3cff */
[----:B------:R-:W-:-:S04]  /*0cb0*/  IADD3 R2, PT, PT, -R0, -0x43300000, RZ ;  /* 0xbcd0000000027810 */ /* 0x000fc80007ffe1ff */
[----:B------:R-:W-:-:S04]  /*0cc0*/  FSETP.NEU.AND P0, PT, |R3|, R2, PT ;  /* 0x000000020300720b */ /* 0x000fc80003f0d200 */
[----:B------:R-:W-:Y:S02]  /*0cd0*/  FSEL R14, R10, R14, !P0 ;  /* 0x0000000e0a0e7208 */ /* 0x000fe40004000000 */
[----:B------:R-:W-:Y:S01]  /*0ce0*/  FSEL R15, R13, R15, !P0 ;  /* 0x0000000f0d0f7208 */ /* 0x000fe20004000000 */
[----:B------:R-:W-:Y:S06]  /*0cf0*/  BRA `(.L_x_13) ;  /* 0x0000000000547947 */ /* 0x000fec0003800000 */
.L_x_12:
[----:B------:R-:W-:-:S14]  /*0d00*/  DSETP.NAN.AND P0, PT, R10, R10, PT ;  /* 0x0000000a0a00722a */ /* 0x000fdc0003f08000 */
[----:B------:R-:W-:Y:S05]  /*0d10*/  @P0 BRA `(.L_x_14) ;  /* 0x0000000000440947 */ /* 0x000fea0003800000 */
[----:B------:R-:W-:-:S14]  /*0d20*/  DSETP.NAN.AND P0, PT, R6, R6, PT ;  /* 0x000000060600722a */ /* 0x000fdc0003f08000 */
[----:B------:R-:W-:Y:S05]  /*0d30*/  @P0 BRA `(.L_x_15) ;  /* 0x0000000000300947 */ /* 0x000fea0003800000 */
[----:B------:R-:W-:Y:S01]  /*0d40*/  ISETP.NE.AND P0, PT, R17, R24, PT ;  /* 0x000000181100720c */ /* 0x000fe20003f05270 */
[----:B------:R-:W-:Y:S02]  /*0d50*/  IMAD.MOV.U32 R14, RZ, RZ, 0x0 ;  /* 0x00000000ff0e7424 */ /* 0x000fe400078e00ff */
[----:B------:R-:W-:-:S10]  /*0d60*/  IMAD.MOV.U32 R15, RZ, RZ, -0x80000 ;  /* 0xfff80000ff0f7424 */ /* 0x000fd400078e00ff */
[----:B------:R-:W-:Y:S05]  /*0d70*/  @!P0 BRA `(.L_x_13) ;  /* 0x0000000000348947 */ /* 0x000fea0003800000 */
[----:B------:R-:W-:Y:S02]  /*0d80*/  ISETP.NE.AND P0, PT, R17, 0x7ff00000, PT ;  /* 0x7ff000001100780c */ /* 0x000fe40003f05270 */
[----:B------:R-:W-:Y:S02]  /*0d90*/  LOP3.LUT R15, R11, 0x80000000, R7, 0x48, !PT ;  /* 0x800000000b0f7812 */ /* 0x000fe400078e4807 */
[----:B------:R-:W-:-:S13]  /*0da0*/  ISETP.EQ.OR P0, PT, R24, RZ, !P0 ;  /* 0x000000ff1800720c */ /* 0x000fda0004702670 */
[----:B------:R-:W-:Y:S01]  /*0db0*/  @P0 LOP3.LUT R0, R15, 0x7ff00000, RZ, 0xfc, !PT ;  /* 0x7ff000000f000812 */ /* 0x000fe200078efcff */
[----:B------:R-:W-:Y:S02]  /*0dc0*/  @!P0 IMAD.MOV.U32 R14, RZ, RZ, RZ ;  /* 0x000000ffff0e8224 */ /* 0x000fe400078e00ff */
[----:B------:R-:W-:Y:S02]  /*0dd0*/  @P0 IMAD.MOV.U32 R14, RZ, RZ, RZ ;  /* 0x000000ffff0e0224 */ /* 0x000fe400078e00ff */
[----:B------:R-:W-:Y:S01]  /*0de0*/  @P0 IMAD.MOV.U32 R15, RZ, RZ, R0 ;  /* 0x000000ffff0f0224 */ /* 0x000fe200078e0000 */
[----:B------:R-:W-:Y:S06]  /*0df0*/  BRA `(.L_x_13) ;  /* 0x0000000000147947 */ /* 0x000fec0003800000 */
.L_x_15:
[----:B------:R-:W-:Y:S01]  /*0e00*/  LOP3.LUT R15, R7, 0x80000, RZ, 0xfc, !PT ;  /* 0x00080000070f7812 */ /* 0x000fe200078efcff */
[----:B------:R-:W-:Y:S01]  /*0e10*/  IMAD.MOV.U32 R14, RZ, RZ, R6 ;  /* 0x000000ffff0e7224 */ /* 0x000fe200078e0006 */
[----:B------:R-:W-:Y:S06]  /*0e20*/  BRA `(.L_x_13) ;  /* 0x0000000000087947 */ /* 0x000fec0003800000 */
.L_x_14:
[----:B------:R-:W-:Y:S01]  /*0e30*/  LOP3.LUT R15, R11, 0x80000, RZ, 0xfc, !PT ;  /* 0x000800000b0f7812 */ /* 0x000fe200078efcff */
[----:B------:R-:W-:-:S07]  /*0e40*/  IMAD.MOV.U32 R14, RZ, RZ, R10 ;  /* 0x000000ffff0e7224 */ /* 0x000fce00078e000a */
.L_x_13:
[----:B------:R-:W-:Y:S05]  /*0e50*/  BSYNC.RECONVERGENT B2 ;  /* 0x0000000000027941 */ /* 0x000fea0003800200 */
.L_x_11:
[----:B------:R-:W-:Y:S02]  /*0e60*/  IMAD.MOV.U32 R17, RZ, RZ, 0x0 ;  /* 0x00000000ff117424 */ /* 0x000fe400078e00ff */
[----:B------:R-:W-:Y:S02]  /*0e70*/  IMAD.MOV.U32 R2, RZ, RZ, R14 ;  /* 0x000000ffff027224 */ /* 0x000fe400078e000e */
[----:B------:R-:W-:Y:S01]  /*0e80*/  IMAD.MOV.U32 R3, RZ, RZ, R15 ;  /* 0x000000ffff037224 */ /* 0x000fe200078e000f */
[----:B------:R-:W-:Y:S06]  /*0e90*/  RET.REL.NODEC R16 `(_ZN3cub18CUB_300001_SM_10006detail8for_each13static_kernelINS2_12policy_hub_t12policy_500_tElNS2_12op_wrapper_tIl15zTransformationN6thrust24THRUST_300001_SM_1000_NS6detail15normal_iteratorINS9_10device_ptrIdEEEEEEEEvT0_T1_) ;  /* 0xfffffff010587950 */ /* 0x000fec0003c3ffff */
.L_x_16:
[----:B------:R-:W-:-:S00]  /*0ea0*/  BRA `(.L_x_16) ;  /* 0xfffffffc00fc7947 */ /* 0x000fc0000383ffff */
[----:B------:R-:W-:-:S00]  /*0eb0*/  NOP ;  /* 0x0000000000007918 */ /* 0x000fc00000000000 */
        /* <DEDUP_REMOVED lines=12> */
.L_x_36:


//--------------------- .text._ZN3cub18CUB_300001_SM_10006detail11EmptyKernelIvEEvv --------------------------
	.section	.text._ZN3cub18CUB_300001_SM_10006detail11EmptyKernelIvEEvv,"ax",@progbits
	.align	128
        .global         _ZN3cub18CUB_300001_SM_10006detail11EmptyKernelIvEEvv
        .type           _ZN3cub18CUB_300001_SM_10006detail11EmptyKernelIvEEvv,@function
        .size           _ZN3cub18CUB_300001_SM_10006detail11EmptyKernelIvEEvv,(.L_x_39 - _ZN3cub18CUB_300001_SM_10006detail11EmptyKernelIvEEvv)
        .other          _ZN3cub18CUB_300001_SM_10006detail11EmptyKernelIvEEvv,@"STO_CUDA_ENTRY STV_DEFAULT"
_ZN3cub18CUB_300001_SM_10006detail11EmptyKernelIvEEvv:
.text._ZN3cub18CUB_300001_SM_10006detail11EmptyKernelIvEEvv:
[----:B------:R-:W-:Y:S01]  /*0000*/  LDC R1, c[0x0][0x37c] ;  /* 0x0000df00ff017b82 */ /* 0x000fe20000000800 */
[----:B------:R-:W-:Y:S05]  /*0010*/  EXIT ;  /* 0x000000000000794d */ /* 0x000fea0003800000 */
.L_x_17:
        /* <DEDUP_REMOVED lines=14> */
.L_x_39:


//--------------------- .text._Z3paaPdS_dd        --------------------------
	.section	.text._Z3paaPdS_dd,"ax",@progbits
	.align	128
        .global         _Z3paaPdS_dd
        .type           _Z3paaPdS_dd,@function
        .size           _Z3paaPdS_dd,(.L_x_37 - _Z3paaPdS_dd)
        .other          _Z3paaPdS_dd,@"STO_CUDA_ENTRY STV_DEFAULT"
_Z3paaPdS_dd:
.text._Z3paaPdS_dd:
[----:B------:R-:W-:Y:S01]  /*0000*/  LDC R1, c[0x0][0x37c] ;  /* 0x0000df00ff017b82 */ /* 0x000fe20000000800 */
[----:B------:R-:W0:Y:S07]  /*0010*/  LDCU UR5, c[0x0][0x39c] ;  /* 0x00007380ff0577ac */ /* 0x000e2e0008000800 */
[----:B------:R-:W1:Y:S01]  /*0020*/  LDC.64 R6, c[0x0][0x398] ;  /* 0x0000e600ff067b82 */ /* 0x000e620000000a00 */
[----:B------:R-:W-:Y:S01]  /*0030*/  IMAD.MOV.U32 R2, RZ, RZ, 0x1 ;  /* 0x00000001ff027424 */ /* 0x000fe200078e00ff */
[----:B------:R-:W2:Y:S06]  /*0040*/  S2R R11, SR_TID.X ;  /* 0x00000000000b7919 */ /* 0x000eac0000002100 */
[----:B------:R-:W3:Y:S08]  /*0050*/  LDC.64 R8, c[0x0][0x390] ;  /* 0x0000e400ff087b82 */ /* 0x000ef00000000a00 */
[----:B------:R-:W4:Y:S01]  /*0060*/  LDC R10, c[0x0][0x394] ;  /* 0x0000e500ff0a7b82 */ /* 0x000f220000000800 */
[----:B0-----:R-:W1:Y:S07]  /*0070*/  MUFU.RCP64H R3, UR5 ;  /* 0x0000000500037d08 */ /* 0x001e6e0008001800 */
[----:B------:R-:W2:Y:S08]  /*0080*/  S2UR UR4, SR_CTAID.X ;  /* 0x00000000000479c3 */ /* 0x000eb00000002500 */
[----:B------:R-:W2:Y:S01]  /*0090*/  LDC R0, c[0x0][0x360] ;  /* 0x0000d800ff007b82 */ /* 0x000ea20000000800 */
[----:B-1----:R-:W-:Y:S01]  /*00a0*/  DFMA R4, R2, -R6, 1 ;  /* 0x3ff000000204742b */ /* 0x002fe20000000806 */
[----:B----4-:R-:W-:-:S07]  /*00b0*/  FSETP.GEU.AND P1, PT, |R10|, 6.5827683646048100446e-37, PT ;  /* 0x036000000a00780b */ /* 0x010fce0003f2e200 */
[----:B------:R-:W-:-:S08]  /*00c0*/  DFMA R4, R4, R4, R4 ;  /* 0x000000040404722b */ /* 0x000fd00000000004 */
[----:B------:R-:W-:Y:S01]  /*00d0*/  DFMA R4, R2, R4, R2 ;  /* 0x000000040204722b */ /* 0x000fe20000000002 */
[----:B--2---:R-:W-:-:S07]  /*00e0*/  IMAD R0, R0, UR4, R11 ;  /* 0x0000000400007c24 */ /* 0x004fce000f8e020b */
[----:B------:R-:W-:-:S08]  /*00f0*/  DFMA R2, R4, -R6, 1 ;  /* 0x3ff000000402742b */ /* 0x000fd00000000806 */
[----:B------:R-:W-:-:S08]  /*0100*/  DFMA R2, R4, R2, R4 ;  /* 0x000000020402722b */ /* 0x000fd00000000004 */
[----:B---3--:R-:W-:-:S08]  /*0110*/  DMUL R4, R2, R8 ;  /* 0x0000000802047228 */ /* 0x008fd00000000000 */
[----:B------:R-:W-:-:S08]  /*0120*/  DFMA R6, R4, -R6, R8 ;  /* 0x800000060406722b */ /* 0x000fd00000000008 */
[----:B------:R-:W-:-:S10]  /*0130*/  DFMA R2, R2, R6, R4 ;  /* 0x000000060202722b */ /* 0x000fd40000000004 */
[----:B------:R-:W-:-:S05]  /*0140*/  FFMA R4, RZ, UR5, R3 ;  /* 0x00000005ff047c23 */ /* 0x000fca0008000003 */
[----:B------:R-:W-:-:S13]  /*0150*/  FSETP.GT.AND P0, PT, |R4|, 1.469367938527859385e-39, PT ;  /* 0x001000000400780b */ /* 0x000fda0003f04200 */
[----:B------:R-:W-:Y:S05]  /*0160*/  @P0 BRA P1, `(.L_x_18) ;  /* 0x0000000000180947 */ /* 0x000fea0000800000 */
[----:B------:R-:W0:Y:S01]  /*0170*/  LDC R4, c[0x0][0x390] ;  /* 0x0000e400ff047b82 */ /* 0x000e220000000800 */
[----:B------:R-:W-:-:S07]  /*0180*/  MOV R10, 0x1d0 ;  /* 0x000001d0000a7802 */ /* 0x000fce0000000f00 */
[----:B------:R-:W1:Y:S08]  /*0190*/  LDC R5, c[0x0][0x394] ;  /* 0x0000e500ff057b82 */ /* 0x000e700000000800 */
[----:B------:R-:W2:Y:S08]  /*01a0*/  LDC R8, c[0x0][0x398] ;  /* 0x0000e600ff087b82 */ /* 0x000eb00000000800 */
[----:B------:R-:W3:Y:S02]  /*01b0*/  LDC R9, c[0x0][0x39c] ;  /* 0x0000e700ff097b82 */ /* 0x000ee40000000800 */
[----:B0123--:R-:W-:Y:S05]  /*01c0*/  CALL.REL.NOINC `($__internal_1_$__cuda_sm20_div_rn_f64_full) ;  /* 0x00000008006c7944 */ /* 0x00ffea0003c00000 */
.L_x_18:
[----:B------:R-:W0:Y:S01]  /*01d0*/  I2F.F64 R4, R0 ;  /* 0x0000000000047312 */ /* 0x000e220000201c00 */
[----:B------:R-:W-:Y:S01]  /*01e0*/  VIADD R8, R0, 0x1 ;  /* 0x0000000100087836 */ /* 0x000fe20000000000 */
[----:B------:R-:W1:Y:S01]  /*01f0*/  LDCU.64 UR4, c[0x0][0x358] ;  /* 0x00006b00ff0477ac */ /* 0x000e620008000a00 */
[----:B------:R-:W-:Y:S01]  /*0200*/  IMAD.MOV.U32 R9, RZ, RZ, 0x3fe00000 ;  /* 0x3fe00000ff097424 */ /* 0x000fe200078e00ff */
[----:B------:R-:W-:Y:S01]  /*0210*/  BSSY.RECONVERGENT B0, `(.L_x_19) ;  /* 0x0000079000007945 */ /* 0x000fe20003800200 */
[----:B------:R-:W-:-:S03]  /*0220*/  CS2R R26, SRZ ;  /* 0x00000000001a7805 */ /* 0x000fc6000001ff00 */
[----:B------:R-:W2:Y:S01]  /*0230*/  I2F.F64 R6, R8 ;  /* 0x0000000800067312 */ /* 0x000ea20000201c00 */
[-C--:B0-----:R-:W-:Y:S02]  /*0240*/  DMUL R4, R4, R2.reuse ;  /* 0x0000000204047228 */ /* 0x081fe40000000000 */
[----:B--2---:R-:W-:-:S08]  /*0250*/  DMUL R6, R6, R2 ;  /* 0x0000000206067228 */ /* 0x004fd00000000000 */
[----:B------:R-:W-:Y:S01]  /*0260*/  LOP3.LUT R3, R9, 0x80000000, R5, 0xb8, !PT ;  /* 0x8000000009037812 */ /* 0x000fe200078eb805 */
[----:B------:R-:W-:-:S06]  /*0270*/  IMAD.MOV.U32 R2, RZ, RZ, RZ ;  /* 0x000000ffff027224 */ /* 0x000fcc00078e00ff */
[----:B------:R-:W-:Y:S01]  /*0280*/  DADD.RZ R2, R4, R2 ;  /* 0x0000000004027229 */ /* 0x000fe2000000c002 */
[----:B------:R-:W-:Y:S01]  /*0290*/  LOP3.LUT R5, R9, 0x80000000, R7, 0xb8, !PT ;  /* 0x8000000009057812 */ /* 0x000fe200078eb807 */
[----:B------:R-:W-:-:S06]  /*02a0*/  IMAD.MOV.U32 R4, RZ, RZ, RZ ;  /* 0x000000ffff047224 */ /* 0x000fcc00078e00ff */
[----:B------:R-:W-:Y:S02]  /*02b0*/  DADD.RZ R4, R6, R4 ;  /* 0x0000000006047229 */ /* 0x000fe4000000c004 */
[----:B------:R-:W-:Y:S08]  /*02c0*/  F2I.F64.TRUNC R2, R2 ;  /* 0x0000000200027311 */ /* 0x000ff0000030d100 */
[----:B------:R-:W0:Y:S02]  /*02d0*/  F2I.F64.TRUNC R5, R4 ;  /* 0x0000000400057311 */ /* 0x000e24000030d100 */
[----:B0-----:R-:W-:-:S13]  /*02e0*/  ISETP.GE.AND P0, PT, R2, R5, PT ;  /* 0x000000050200720c */ /* 0x001fda0003f06270 */
[----:B-1----:R-:W-:Y:S05]  /*02f0*/  @P0 BRA `(.L_x_20) ;  /* 0x0000000400a80947 */ /* 0x002fea0003800000 */
[----:B------:R-:W-:Y:S01]  /*0300*/  IMAD.IADD R3, R5, 0x1, -R2 ;  /* 0x0000000105037824 */ /* 0x000fe200078e0a02 */
[----:B------:R-:W-:Y:S01]  /*0310*/  BSSY.RECONVERGENT B1, `(.L_x_21) ;  /* 0x0000032000017945 */ /* 0x000fe20003800200 */
[----:B------:R-:W-:Y:S01]  /*0320*/  IMAD.IADD R5, R2, 0x1, -R5 ;  /* 0x0000000102057824 */ /* 0x000fe200078e0a05 */
[----:B------:R-:W-:Y:S02]  /*0330*/  CS2R R26, SRZ ;  /* 0x00000000001a7805 */ /* 0x000fe4000001ff00 */
[----:B------:R-:W-:Y:S02]  /*0340*/  LOP3.LUT R4, R3, 0xf, RZ, 0xc0, !PT ;  /* 0x0000000f03047812 */ /* 0x000fe400078ec0ff */
[----:B------:R-:W-:Y:S02]  /*0350*/  ISETP.GT.U32.AND P1, PT, R5, -0x10, PT ;  /* 0xfffffff00500780c */ /* 0x000fe40003f24070 */
[----:B------:R-:W-:-:S11]  /*0360*/  ISETP.NE.AND P0, PT, R4, RZ, PT ;  /* 0x000000ff0400720c */ /* 0x000fd60003f05270 */
[----:B------:R-:W-:Y:S05]  /*0370*/  @P1 BRA `(.L_x_22) ;  /* 0x0000000000ac1947 */ /* 0x000fea0003800000 */
[----:B------:R-:W0:Y:S01]  /*0380*/  LDC.64 R6, c[0x0][0x380] ;  /* 0x0000e000ff067b82 */ /* 0x000e220000000a00 */
[----:B------:R-:W-:Y:S02]  /*0390*/  LOP3.LUT R5, R3, 0xfffffff0, RZ, 0xc0, !PT ;  /* 0xfffffff003057812 */ /* 0x000fe400078ec0ff */
[----:B------:R-:W-:-:S03]  /*03a0*/  CS2R R26, SRZ ;  /* 0x00000000001a7805 */ /* 0x000fc6000001ff00 */
[----:B------:R-:W-:Y:S01]  /*03b0*/  IMAD.MOV R5, RZ, RZ, -R5 ;  /* 0x000000ffff057224 */ /* 0x000fe200078e0a05 */
[----:B0-----:R-:W-:-:S05]  /*03c0*/  IADD3 R6, P1, PT, R6, 0x40, RZ ;  /* 0x0000004006067810 */ /* 0x001fca0007f3e0ff */
[----:B------:R-:W-:-:S08]  /*03d0*/  IMAD.X R7, RZ, RZ, R7, P1 ;  /* 0x000000ffff077224 */ /* 0x000fd000008e0607 */
.L_x_23:
[----:B------:R-:W-:-:S05]  /*03e0*/  IMAD.WIDE R24, R2, 0x8, R6 ;  /* 0x0000000802187825 */ /* 0x000fca00078e0206 */
[----:B------:R-:W2:Y:S04]  /*03f0*/  LDG.E.64 R22, desc[UR4][R24.64+-0x40] ;  /* 0xffffc00418167981 */ /* 0x000ea8000c1e1b00 */
[----:B------:R-:W3:Y:S04]  /*0400*/  LDG.E.64 R18, desc[UR4][R24.64+-0x38] ;  /* 0xffffc80418127981 */ /* 0x000ee8000c1e1b00 */
[----:B------:R-:W4:Y:S04]  /*0410*/  LDG.E.64 R16, desc[UR4][R24.64+-0x30] ;  /* 0xffffd00418107981 */ /* 0x000f28000c1e1b00 */
[----:B------:R-:W5:Y:S04]  /*0420*/  LDG.E.64 R14, desc[UR4][R24.64+-0x28] ;  /* 0xffffd804180e7981 */ /* 0x000f68000c1e1b00 */
[----:B------:R-:W5:Y:S04]  /*0430*/  LDG.E.64 R12, desc[UR4][R24.64+-0x20] ;  /* 0xffffe004180c7981 */ /* 0x000f68000c1e1b00 */
[----:B------:R-:W5:Y:S04]  /*0440*/  LDG.E.64 R10, desc[UR4][R24.64+-0x18] ;  /* 0xffffe804180a7981 */ /* 0x000f68000c1e1b00 */
[----:B------:R-:W5:Y:S04]  /*0450*/  LDG.E.64 R8, desc[UR4][R24.64+-0x10] ;  /* 0xfffff00418087981 */ /* 0x000f68000c1e1b00 */
[----:B------:R-:W5:Y:S01]  /*0460*/  LDG.E.64 R20, desc[UR4][R24.64+-0x8] ;  /* 0xfffff80418147981 */ /* 0x000f62000c1e1b00 */
[----:B--2---:R-:W-:-:S03]  /*0470*/  DADD R22, R22, R26 ;  /* 0x0000000016167229 */ /* 0x004fc6000000001a */
[----:B------:R-:W2:Y:S05]  /*0480*/  LDG.E.64 R26, desc[UR4][R24.64+0x38] ;  /* 0x00003804181a7981 */ /* 0x000eaa000c1e1b00 */
[----:B---3--:R-:W-:Y:S02]  /*0490*/  DADD R18, R22, R18 ;  /* 0x0000000016127229 */ /* 0x008fe40000000012 */
[----:B------:R-:W3:Y:S06]  /*04a0*/  LDG.E.64 R22, desc[UR4][R24.64] ;  /* 0x0000000418167981 */ /* 0x000eec000c1e1b00 */
[----:B----4-:R-:W-:-:S02]  /*04b0*/  DADD R16, R18, R16 ;  /* 0x0000000012107229 */ /* 0x010fc40000000010 */
[----:B------:R-:W4:Y:S06]  /*04c0*/  LDG.E.64 R18, desc[UR4][R24.64+0x8] ;  /* 0x0000080418127981 */ /* 0x000f2c000c1e1b00 */
[----:B-----5:R-:W-:Y:S02]  /*04d0*/  DADD R14, R16, R14 ;  /* 0x00000000100e7229 */ /* 0x020fe4000000000e */
[----:B------:R-:W5:Y:S06]  /*04e0*/  LDG.E.64 R16, desc[UR4][R24.64+0x10] ;  /* 0x0000100418107981 */ /* 0x000f6c000c1e1b00 */
[----:B------:R-:W-:-:S02]  /*04f0*/  DADD R12, R14, R12 ;  /* 0x000000000e0c7229 */ /* 0x000fc4000000000c */
[----:B------:R-:W2:Y:S06]  /*0500*/  LDG.E.64 R14, desc[UR4][R24.64+0x18] ;  /* 0x00001804180e7981 */ /* 0x000eac000c1e1b00 */
[----:B------:R-:W-:Y:S02]  /*0510*/  DADD R10, R12, R10 ;  /* 0x000000000c0a7229 */ /* 0x000fe4000000000a */
[----:B------:R-:W2:Y:S06]  /*0520*/  LDG.E.64 R12, desc[UR4][R24.64+0x20] ;  /* 0x00002004180c7981 */ /* 0x000eac000c1e1b00 */
[----:B------:R-:W-:-:S02]  /*0530*/  DADD R8, R10, R8 ;  /* 0x000000000a087229 */ /* 0x000fc40000000008 */
[----:B------:R-:W2:Y:S06]  /*0540*/  LDG.E.64 R10, desc[UR4][R24.64+0x28] ;  /* 0x00002804180a7981 */ /* 0x000eac000c1e1b00 */
[----:B------:R-:W-:Y:S02]  /*0550*/  DADD R20, R8, R20 ;  /* 0x0000000008147229 */ /* 0x000fe40000000014 */
[----:B------:R-:W2:Y:S01]  /*0560*/  LDG.E.64 R8, desc[UR4][R24.64+0x30] ;  /* 0x0000300418087981 */ /* 0x000ea2000c1e1b00 */
[----:B------:R-:W-:-:S05]  /*0570*/  VIADD R5, R5, 0x10 ;  /* 0x0000001005057836 */ /* 0x000fca0000000000 */
[----:B------:R-:W-:Y:S01]  /*0580*/  ISETP.NE.AND P1, PT, R5, RZ, PT ;  /* 0x000000ff0500720c */ /* 0x000fe20003f25270 */
[----:B------:R-:W-:Y:S01]  /*0590*/  VIADD R2, R2, 0x10 ;  /* 0x0000001002027836 */ /* 0x000fe20000000000 */
[----:B---3--:R-:W-:-:S08]  /*05a0*/  DADD R20, R20, R22 ;  /* 0x0000000014147229 */ /* 0x008fd00000000016 */
[----:B----4-:R-:W-:-:S08]  /*05b0*/  DADD R18, R20, R18 ;  /* 0x0000000014127229 */ /* 0x010fd00000000012 */
[----:B-----5:R-:W-:-:S08]  /*05c0*/  DADD R16, R18, R16 ;  /* 0x0000000012107229 */ /* 0x020fd00000000010 */
[----:B--2---:R-:W-:-:S08]  /*05d0*/  DADD R14, R16, R14 ;  /* 0x00000000100e7229 */ /* 0x004fd0000000000e */
[----:B------:R-:W-:-:S08]  /*05e0*/  DADD R12, R14, R12 ;  /* 0x000000000e0c7229 */ /* 0x000fd0000000000c */
[----:B------:R-:W-:-:S08]  /*05f0*/  DADD R10, R12, R10 ;  /* 0x000000000c0a7229 */ /* 0x000fd0000000000a */
[----:B------:R-:W-:-:S08]  /*0600*/  DADD R8, R10, R8 ;  /* 0x000000000a087229 */ /* 0x000fd00000000008 */
[----:B------:R-:W-:Y:S01]  /*0610*/  DADD R26, R8, R26 ;  /* 0x00000000081a7229 */ /* 0x000fe2000000001a */
[----:B------:R-:W-:Y:S10]  /*0620*/  @P1 BRA `(.L_x_23) ;  /* 0xfffffffc006c1947 */ /* 0x000ff4000383ffff */
.L_x_22:
[----:B------:R-:W-:Y:S05]  /*0630*/  BSYNC.RECONVERGENT B1 ;  /* 0x0000000000017941 */ /* 0x000fea0003800200 */
.L_x_21:
[----:B------:R-:W-:Y:S05]  /*0640*/  @!P0 BRA `(.L_x_20) ;  /* 0x0000000000d48947 */ /* 0x000fea0003800000 */
[----:B------:R-:W-:Y:S01]  /*0650*/  ISETP.GE.U32.AND P0, PT, R4, 0x8, PT ;  /* 0x000000080400780c */ /* 0x000fe20003f06070 */
[----:B------:R-:W-:Y:S01]  /*0660*/  BSSY.RECONVERGENT B1, `(.L_x_24) ;  /* 0x0000017000017945 */ /* 0x000fe20003800200 */
[----:B------:R-:W-:-:S04]  /*0670*/  LOP3.LUT R22, R3, 0x7, RZ, 0xc0, !PT ;  /* 0x0000000703167812 */ /* 0x000fc800078ec0ff */
[----:B------:R-:W-:-:S07]  /*0680*/  ISETP.NE.AND P1, PT, R22, RZ, PT ;  /* 0x000000ff1600720c */ /* 0x000fce0003f25270 */
[----:B------:R-:W-:Y:S06]  /*0690*/  @!P0 BRA `(.L_x_25) ;  /* 0x00000000004c8947 */ /* 0x000fec0003800000 */
[----:B------:R-:W0:Y:S02]  /*06a0*/  LDC.64 R18, c[0x0][0x380] ;  /* 0x0000e000ff127b82 */ /* 0x000e240000000a00 */
[----:B0-----:R-:W-:-:S05]  /*06b0*/  IMAD.WIDE R18, R2, 0x8, R18 ;  /* 0x0000000802127825 */ /* 0x001fca00078e0212 */
        /* <DEDUP_REMOVED lines=8> */
[----:B------:R-:W-:Y:S01]  /*0740*/  VIADD R2, R2, 0x8 ;  /* 0x0000000802027836 */ /* 0x000fe20000000000 */
[----:B--2---:R-:W-:-:S08]  /*0750*/  DADD R20, R26, R20 ;  /* 0x000000001a147229 */ /* 0x004fd00000000014 */
[----:B---3--:R-:W-:-:S08]  /*0760*/  DADD R14, R20, R14 ;  /* 0x00000000140e7229 */ /* 0x008fd0000000000e */
[----:B----4-:R-:W-:-:S08]  /*0770*/  DADD R12, R14, R12 ;  /* 0x000000000e0c7229 */ /* 0x010fd0000000000c */
[----:B-----5:R-:W-:-:S08]  /*0780*/  DADD R10, R12, R10 ;  /* 0x000000000c0a7229 */ /* 0x020fd0000000000a */
[----:B------:R-:W-:-:S08]  /*0790*/  DADD R8, R10, R8 ;  /* 0x000000000a087229 */ /* 0x000fd00000000008 */
[----:B------:R-:W-:-:S08]  /*07a0*/  DADD R6, R8, R6 ;  /* 0x0000000008067229 */ /* 0x000fd00000000006 */
[----:B------:R-:W-:-:S08]  /*07b0*/  DADD R4, R6, R4 ;  /* 0x0000000006047229 */ /* 0x000fd00000000004 */
[----:B------:R-:W-:-:S11]  /*07c0*/  DADD R26, R4, R16 ;  /* 0x00000000041a7229 */ /* 0x000fd60000000010 */
.L_x_25:
[----:B------:R-:W-:Y:S05]  /*07d0*/  BSYNC.RECONVERGENT B1 ;  /* 0x0000000000017941 */ /* 0x000fea0003800200 */
.L_x_24:
        /* <DEDUP_REMOVED lines=11> */
[----:B------:R-:W5:Y:S01]  /*0890*/  LDG.E.64 R12, desc[UR4][R4.64+0x18] ;  /* 0x00001804040c7981 */ /* 0x000f62000c1e1b00 */
[----:B------:R-:W-:Y:S01]  /*08a0*/  VIADD R2, R2, 0x4 ;  /* 0x0000000402027836 */ /* 0x000fe20000000000 */
[----:B--2---:R-:W-:-:S08]  /*08b0*/  DADD R6, R26, R6 ;  /* 0x000000001a067229 */ /* 0x004fd00000000006 */
[----:B---3--:R-:W-:-:S08]  /*08c0*/  DADD R6, R6, R8 ;  /* 0x0000000006067229 */ /* 0x008fd00000000008 */
[----:B----4-:R-:W-:-:S08]  /*08d0*/  DADD R6, R6, R10 ;  /* 0x0000000006067229 */ /* 0x010fd0000000000a */
[----:B-----5:R-:W-:-:S11]  /*08e0*/  DADD R26, R6, R12 ;  /* 0x00000000061a7229 */ /* 0x020fd6000000000c */
.L_x_27:
[----:B------:R-:W-:Y:S05]  /*08f0*/  BSYNC.RECONVERGENT B1 ;  /* 0x0000000000017941 */ /* 0x000fea0003800200 */
.L_x_26:
[----:B------:R-:W-:Y:S05]  /*0900*/  @!P1 BRA `(.L_x_20) ;  /* 0x0000000000249947 */ /* 0x000fea0003800000 */
[----:B------:R-:W0:Y:S01]  /*0910*/  LDC.64 R6, c[0x0][0x380] ;  /* 0x0000e000ff067b82 */ /* 0x000e220000000a00 */
[----:B------:R-:W-:-:S07]  /*0920*/  IMAD.MOV R3, RZ, RZ, -R3 ;  /* 0x000000ffff037224 */ /* 0x000fce00078e0a03 */
.L_x_28:
[----:B0-----:R-:W-:-:S06]  /*0930*/  IMAD.WIDE R4, R2, 0x8, R6 ;  /* 0x0000000802047825 */ /* 0x001fcc00078e0206 */
[----:B------:R-:W2:Y:S01]  /*0940*/  LDG.E.64 R4, desc[UR4][R4.64] ;  /* 0x0000000404047981 */ /* 0x000ea2000c1e1b00 */
[----:B------:R-:W-:Y:S02]  /*0950*/  VIADD R3, R3, 0x1 ;  /* 0x0000000103037836 */ /* 0x000fe40000000000 */
[----:B------:R-:W-:-:S03]  /*0960*/  VIADD R2, R2, 0x1 ;  /* 0x0000000102027836 */ /* 0x000fc60000000000 */
[----:B------:R-:W-:Y:S01]  /*0970*/  ISETP.NE.AND P0, PT, R3, RZ, PT ;  /* 0x000000ff0300720c */ /* 0x000fe20003f05270 */
[----:B--2---:R-:W-:-:S12]  /*0980*/  DADD R26, R4, R26 ;  /* 0x00000000041a7229 */ /* 0x004fd8000000001a */
[----:B------:R-:W-:Y:S05]  /*0990*/  @P0 BRA `(.L_x_28) ;  /* 0xfffffffc00e40947 */ /* 0x000fea000383ffff */
.L_x_20:
[----:B------:R-:W-:Y:S05]  /*09a0*/  BSYNC.RECONVERGENT B0 ;  /* 0x0000000000007941 */ /* 0x000fea0003800200 */
.L_x_19:
[----:B------:R-:W0:Y:S01]  /*09b0*/  LDCU UR6, c[0x0][0x394] ;  /* 0x00007280ff0677ac */ /* 0x000e220008000800 */
[----:B------:R-:W1:Y:S01]  /*09c0*/  LDC.64 R6, c[0x0][0x390] ;  /* 0x0000e400ff067b82 */ /* 0x000e620000000a00 */
[----:B------:R-:W-:-:S07]  /*09d0*/  IMAD.MOV.U32 R2, RZ, RZ, 0x1 ;  /* 0x00000001ff027424 */ /* 0x000fce00078e00ff */
[----:B------:R-:W2:Y:S08]  /*09e0*/  LDC.64 R8, c[0x0][0x398] ;  /* 0x0000e600ff087b82 */ /* 0x000eb00000000a00 */
[----:B------:R-:W3:Y:S01]  /*09f0*/  LDC R10, c[0x0][0x39c] ;  /* 0x0000e700ff0a7b82 */ /* 0x000ee20000000800 */
[----:B0-----:R-:W1:Y:S02]  /*0a00*/  MUFU.RCP64H R3, UR6 ;  /* 0x0000000600037d08 */ /* 0x001e640008001800 */
[----:B-1----:R-:W-:Y:S01]  /*0a10*/  DFMA R4, R2, -R6, 1 ;  /* 0x3ff000000204742b */ /* 0x002fe20000000806 */
[----:B---3--:R-:W-:-:S07]  /*0a20*/  FSETP.GEU.AND P1, PT, |R10|, 6.5827683646048100446e-37, PT ;  /* 0x036000000a00780b */ /* 0x008fce0003f2e200 */
[----:B------:R-:W-:-:S08]  /*0a30*/  DFMA R4, R4, R4, R4 ;  /* 0x000000040404722b */ /* 0x000fd00000000004 */
[----:B------:R-:W-:-:S08]  /*0a40*/  DFMA R4, R2, R4, R2 ;  /* 0x000000040204722b */ /* 0x000fd00000000002 */
[----:B------:R-:W-:-:S08]  /*0a50*/  DFMA R2, R4, -R6, 1 ;  /* 0x3ff000000402742b */ /* 0x000fd00000000806 */
[----:B------:R-:W-:-:S08]  /*0a60*/  DFMA R2, R4, R2, R4 ;  /* 0x000000020402722b */ /* 0x000fd00000000004 */
[----:B--2---:R-:W-:-:S08]  /*0a70*/  DMUL R4, R2, R8 ;  /* 0x0000000802047228 */ /* 0x004fd00000000000 */
        /* <DEDUP_REMOVED lines=11> */
.L_x_29:
[----:B------:R-:W0:Y:S01]  /*0b30*/  LDC.64 R4, c[0x0][0x388] ;  /* 0x0000e200ff047b82 */ /* 0x000e220000000a00 */
[----:B------:R-:W-:Y:S01]  /*0b40*/  DMUL R2, R2, R26 ;  /* 0x0000001a02027228 */ /* 0x000fe20000000000 */
[----:B0-----:R-:W-:-:S06]  /*0b50*/  IMAD.WIDE R4, R0, 0x8, R4 ;  /* 0x0000000800047825 */ /* 0x001fcc00078e0204 */
[----:B------:R-:W-:Y:S01]  /*0b60*/  STG.E.64 desc[UR4][R4.64], R2 ;  /* 0x0000000204007986 */ /* 0x000fe2000c101b04 */
[----:B------:R-:W-:Y:S05]  /*0b70*/  EXIT ;  /* 0x000000000000794d */ /* 0x000fea0003800000 */
        .weak           $__internal_1_$__cuda_sm20_div_rn_f64_full
        .type           $__internal_1_$__cuda_sm20_div_rn_f64_full,@function
        .size           $__internal_1_$__cuda_sm20_div_rn_f64_full,(.L_x_37 - $__internal_1_$__cuda_sm20_div_rn_f64_full)
$__internal_1_$__cuda_sm20_div_rn_f64_full:
[C---:B------:R-:W-:Y:S01]  /*0b80*/  FSETP.GEU.AND P0, PT, |R9|.reuse, 1.469367938527859385e-39, PT ;  /* 0x001000000900780b */ /* 0x040fe20003f0e200 */
[----:B------:R-:W-:Y:S01]  /*0b90*/  IMAD.MOV.U32 R12, RZ, RZ, 0x1 ;  /* 0x00000001ff0c7424 */ /* 0x000fe200078e00ff */
[C---:B------:R-:W-:Y:S01]  /*0ba0*/  LOP3.LUT R6, R9.reuse, 0x800fffff, RZ, 0xc0, !PT ;  /* 0x800fffff09067812 */ /* 0x040fe200078ec0ff */
[----:B------:R-:W-:Y:S01]  /*0bb0*/  IMAD.MOV.U32 R11, RZ, RZ, 0x1ca00000 ;  /* 0x1ca00000ff0b7424 */ /* 0x000fe200078e00ff */
[----:B------:R-:W-:Y:S02]  /*0bc0*/  LOP3.LUT R15, R9, 0x7ff00000, RZ, 0xc0, !PT ;  /* 0x7ff00000090f7812 */ /* 0x000fe400078ec0ff */
[----:B------:R-:W-:Y:S01]  /*0bd0*/  LOP3.LUT R7, R6, 0x3ff00000, RZ, 0xfc, !PT ;  /* 0x3ff0000006077812 */ /* 0x000fe200078efcff */
[----:B------:R-:W-:Y:S01]  /*0be0*/  IMAD.MOV.U32 R6, RZ, RZ, R8 ;  /* 0x000000ffff067224 */ /* 0x000fe200078e0008 */
[----:B------:R-:W-:-:S04]  /*0bf0*/  LOP3.LUT R14, R5, 0x7ff00000, RZ, 0xc0, !PT ;  /* 0x7ff00000050e7812 */ /* 0x000fc800078ec0ff */
[----:B------:R-:W-:Y:S01]  /*0c00*/  ISETP.GE.U32.AND P1, PT, R14, R15, PT ;  /* 0x0000000f0e00720c */ /* 0x000fe20003f26070 */
[----:B------:R-:W-:Y:S01]  /*0c10*/  @!P0 DMUL R6, R8, 8.98846567431157953865e+307 ;  /* 0x7fe0000008068828 */ /* 0x000fe20000000000 */
[----:B------:R-:W-:-:S05]  /*0c20*/  IMAD.MOV.U32 R21, RZ, RZ, R14 ;  /* 0x000000ffff157224 */ /* 0x000fca00078e000e */
[----:B------:R-:W0:Y:S02]  /*0c30*/  MUFU.RCP64H R13, R7 ;  /* 0x00000007000d7308 */ /* 0x000e240000001800 */
[----:B0-----:R-:W-:-:S08]  /*0c40*/  DFMA R2, R12, -R6, 1 ;  /* 0x3ff000000c02742b */ /* 0x001fd00000000806 */
[----:B------:R-:W-:-:S08]  /*0c50*/  DFMA R2, R2, R2, R2 ;  /* 0x000000020202722b */ /* 0x000fd00000000002 */
[----:B------:R-:W-:Y:S01]  /*0c60*/  DFMA R12, R12, R2, R12 ;  /* 0x000000020c0c722b */ /* 0x000fe2000000000c */
[----:B------:R-:W-:Y:S01]  /*0c70*/  SEL R3, R11, 0x63400000, !P1 ;  /* 0x634000000b037807 */ /* 0x000fe20004800000 */
[----:B------:R-:W-:Y:S01]  /*0c80*/  IMAD.MOV.U32 R2, RZ, RZ, R4 ;  /* 0x000000ffff027224 */ /* 0x000fe200078e0004 */
[----:B------:R-:W-:Y:S02]  /*0c90*/  FSETP.GEU.AND P1, PT, |R5|, 1.469367938527859385e-39, PT ;  /* 0x001000000500780b */ /* 0x000fe40003f2e200 */
[----:B------:R-:W-:-:S03]  /*0ca0*/  LOP3.LUT R3, R3, 0x800fffff, R5, 0xf8, !PT ;  /* 0x800fffff03037812 */ /* 0x000fc600078ef805 */
[----:B------:R-:W-:-:S08]  /*0cb0*/  DFMA R16, R12, -R6, 1 ;  /* 0x3ff000000c10742b */ /* 0x000fd00000000806 */
[----:B------:R-:W-:Y:S01]  /*0cc0*/  DFMA R12, R12, R16, R12 ;  /* 0x000000100c0c722b */ /* 0x000fe2000000000c */
[----:B------:R-:W-:Y:S10]  /*0cd0*/  @P1 BRA `(.L_x_30) ;  /* 0x0000000000201947 */ /* 0x000ff40003800000 */
[----:B------:R-:W-:Y:S01]  /*0ce0*/  LOP3.LUT R17, R9, 0x7ff00000, RZ, 0xc0, !PT ;  /* 0x7ff0000009117812 */ /* 0x000fe200078ec0ff */
[----:B------:R-:W-:-:S03]  /*0cf0*/  IMAD.MOV.U32 R16, RZ, RZ, RZ ;  /* 0x000000ffff107224 */ /* 0x000fc600078e00ff */
[----:B------:R-:W-:-:S04]  /*0d00*/  ISETP.GE.U32.AND P1, PT, R14, R17, PT ;  /* 0x000000110e00720c */ /* 0x000fc80003f26070 */
[----:B------:R-:W-:-:S04]  /*0d10*/  SEL R17, R11, 0x63400000, !P1 ;  /* 0x634000000b117807 */ /* 0x000fc80004800000 */
[----:B------:R-:W-:-:S04]  /*0d20*/  LOP3.LUT R17, R17, 0x80000000, R5, 0xf8, !PT ;  /* 0x8000000011117812 */ /* 0x000fc800078ef805 */
[----:B------:R-:W-:-:S06]  /*0d30*/  LOP3.LUT R17, R17, 0x100000, RZ, 0xfc, !PT ;  /* 0x0010000011117812 */ /* 0x000fcc00078efcff */
[----:B------:R-:W-:-:S10]  /*0d40*/  DFMA R2, R2, 2, -R16 ;  /* 0x400000000202782b */ /* 0x000fd40000000810 */
[----:B------:R-:W-:-:S07]  /*0d50*/  LOP3.LUT R21, R3, 0x7ff00000, RZ, 0xc0, !PT ;  /* 0x7ff0000003157812 */ /* 0x000fce00078ec0ff */
.L_x_30:
[----:B------:R-:W-:Y:S01]  /*0d60*/  IMAD.MOV.U32 R20, RZ, RZ, R15 ;  /* 0x000000ffff147224 */ /* 0x000fe200078e000f */
[----:B------:R-:W-:Y:S01]  /*0d70*/  @!P0 LOP3.LUT R20, R7, 0x7ff00000, RZ, 0xc0, !PT ;  /* 0x7ff0000007148812 */ /* 0x000fe200078ec0ff */
[----:B------:R-:W-:Y:S01]  /*0d80*/  VIADD R15, R21, 0xffffffff ;  /* 0xffffffff150f7836 */ /* 0x000fe20000000000 */
[----:B------:R-:W-:-:S03]  /*0d90*/  DMUL R16, R12, R2 ;  /* 0x000000020c107228 */ /* 0x000fc60000000000 */
[----:B------:R-:W-:Y:S01]  /*0da0*/  VIADD R22, R20, 0xffffffff ;  /* 0xffffffff14167836 */ /* 0x000fe20000000000 */
[----:B------:R-:W-:-:S04]  /*0db0*/  ISETP.GT.U32.AND P0, PT, R15, 0x7feffffe, PT ;  /* 0x7feffffe0f00780c */ /* 0x000fc80003f04070 */
[----:B------:R-:W-:Y:S01]  /*0dc0*/  ISETP.GT.U32.OR P0, PT, R22, 0x7feffffe, P0 ;  /* 0x7feffffe1600780c */ /* 0x000fe20000704470 */
[----:B------:R-:W-:-:S08]  /*0dd0*/  DFMA R18, R16, -R6, R2 ;  /* 0x800000061012722b */ /* 0x000fd00000000002 */
[----:B------:R-:W-:-:S04]  /*0de0*/  DFMA R12, R12, R18, R16 ;  /* 0x000000120c0c722b */ /* 0x000fc80000000010 */
[----:B------:R-:W-:Y:S07]  /*0df0*/  @P0 BRA `(.L_x_31) ;  /* 0x00000000006c0947 */ /* 0x000fee0003800000 */
        /* <DEDUP_REMOVED lines=27> */
.L_x_31:
        /* <DEDUP_REMOVED lines=16> */
.L_x_34:
[----:B------:R-:W-:Y:S01]  /*10b0*/  LOP3.LUT R15, R9, 0x80000, RZ, 0xfc, !PT ;  /* 0x00080000090f7812 */ /* 0x000fe200078efcff */
[----:B------:R-:W-:Y:S01]  /*10c0*/  IMAD.MOV.U32 R14, RZ, RZ, R8 ;  /* 0x000000ffff0e7224 */ /* 0x000fe200078e0008 */
[----:B------:R-:W-:Y:S06]  /*10d0*/  BRA `(.L_x_32) ;  /* 0x0000000000087947 */ /* 0x000fec0003800000 */
.L_x_33:
[----:B------:R-:W-:Y:S01]  /*10e0*/  LOP3.LUT R15, R5, 0x80000, RZ, 0xfc, !PT ;  /* 0x00080000050f7812 */ /* 0x000fe200078efcff */
[----:B------:R-:W-:-:S07]  /*10f0*/  IMAD.MOV.U32 R14, RZ, RZ, R4 ;  /* 0x000000ffff0e7224 */ /* 0x000fce00078e0004 */
.L_x_32:
[----:B------:R-:W-:Y:S02]  /*1100*/  IMAD.MOV.U32 R11, RZ, RZ, 0x0 ;  /* 0x00000000ff0b7424 */ /* 0x000fe400078e00ff */
[----:B------:R-:W-:Y:S02]  /*1110*/  IMAD.MOV.U32 R2, RZ, RZ, R14 ;  /* 0x000000ffff027224 */ /* 0x000fe400078e000e */
[----:B------:R-:W-:Y:S01]  /*1120*/  IMAD.MOV.U32 R3, RZ, RZ, R15 ;  /* 0x000000ffff037224 */ /* 0x000fe200078e000f */
[----:B------:R-:W-:Y:S06]  /*1130*/  RET.REL.NODEC R10 `(_Z3paaPdS_dd) ;  /* 0xffffffec0ab07950 */ /* 0x000fec0003c3ffff */
.L_x_35:
        /* <DEDUP_REMOVED lines=12> */
.L_x_37:


//--------------------- .nv.shared.reserved.0     --------------------------
	.section	.nv.shared.reserved.0,"aw",@nobits
	.weak		__nv_reservedSMEM_offset_0_alias
	.size		__nv_reservedSMEM_offset_0_alias, 0, 64
	.other		__nv_reservedSMEM_offset_0_alias,@"STO_CUDA_RESERVED_SHARED STV_DEFAULT"
__nv_reservedSMEM_offset_0_alias:
	.zero		0
	.zero		64


//--------------------- .nv.global                --------------------------
	.section	.nv.global,"aw",@nobits
.nv.global:
	.type		_ZN34_INTERNAL_6d1a5890_4_k_cu_6d3ce0c86thrust24THRUST_300001_SM_1000_NS3seqE,@object
	.size		_ZN34_INTERNAL_6d1a5890_4_k_cu_6d3ce0c86thrust24THRUST_300001_SM_1000_NS3seqE,(_ZN34_INTERNAL_6d1a5890_4_k_cu_6d3ce0c84cuda3std3__48in_placeE - _ZN34_INTERNAL_6d1a5890_4_k_cu_6d3ce0c86thrust24THRUST_300001_SM_1000_NS3seqE)
_ZN34_INTERNAL_6d1a5890_4_k_cu_6d3ce0c86thrust24THRUST_300001_SM_1000_NS3seqE:
	.zero		1
	.type		_ZN34_INTERNAL_6d1a5890_4_k_cu_6d3ce0c84cuda3std3__48in_placeE,@object
	.size		_ZN34_INTERNAL_6d1a5890_4_k_cu_6d3ce0c84cuda3std3__48in_placeE,(_ZN34_INTERNAL_6d1a5890_4_k_cu_6d3ce0c84cuda3std6ranges3__45__cpo4sizeE - _ZN34_INTERNAL_6d1a5890_4_k_cu_6d3ce0c84cuda3std3__48in_placeE)
_ZN34_INTERNAL_6d1a5890_4_k_cu_6d3ce0c84cuda3std3__48in_placeE:
	.zero		1
	.type		_ZN34_INTERNAL_6d1a5890_4_k_cu_6d3ce0c84cuda3std6ranges3__45__cpo4sizeE,@object
	.size		_ZN34_INTERNAL_6d1a5890_4_k_cu_6d3ce0c84cuda3std6ranges3__45__cpo4sizeE,(_ZN34_INTERNAL_6d1a5890_4_k_cu_6d3ce0c86thrust24THRUST_300001_SM_1000_NS12placeholders2_3E - _ZN34_INTERNAL_6d1a5890_4_k_cu_6d3ce0c84cuda3std6ranges3__45__cpo4sizeE)
_ZN34_INTERNAL_6d1a5890_4_k_cu_6d3ce0c84cuda3std6ranges3__45__cpo4sizeE:
	.zero		1
	.type		_ZN34_INTERNAL_6d1a5890_4_k_cu_6d3ce0c86thrust24THRUST_300001_SM_1000_NS12placeholders2_3E,@object
	.size		_ZN34_INTERNAL_6d1a5890_4_k_cu_6d3ce0c86thrust24THRUST_300001_SM_1000_NS12placeholders2_3E,(_ZN34_INTERNAL_6d1a5890_4_k_cu_6d3ce0c84cuda3std3__45__cpo6cbeginE - _ZN34_INTERNAL_6d1a5890_4_k_cu_6d3ce0c86thrust24THRUST_300001_SM_1000_NS12placeholders2_3E)
_ZN34_INTERNAL_6d1a5890_4_k_cu_6d3ce0c86thrust24THRUST_300001_SM_1000_NS12placeholders2_3E:
	.zero		1
	.type		_ZN34_INTERNAL_6d1a5890_4_k_cu_6d3ce0c84cuda3std3__45__cpo6cbeginE,@object
	.size		_ZN34_INTERNAL_6d1a5890_4_k_cu_6d3ce0c84cuda3std3__45__cpo6cbeginE,(_ZN34_INTERNAL_6d1a5890_4_k_cu_6d3ce0c84cuda3std6ranges3__45__cpo6cbeginE - _ZN34_INTERNAL_6d1a5890_4_k_cu_6d3ce0c84cuda3std3__45__cpo6cbeginE)
_ZN34_INTERNAL_6d1a5890_4_k_cu_6d3ce0c84cuda3std3__45__cpo6cbeginE:
	.zero		1
	.type		_ZN34_INTERNAL_6d1a5890_4_k_cu_6d3ce0c84cuda3std6ranges3__45__cpo6cbeginE,@object
	.size		_ZN34_INTERNAL_6d1a5890_4_k_cu_6d3ce0c84cuda3std6ranges3__45__cpo6cbeginE,(_ZN34_INTERNAL_6d1a5890_4_k_cu_6d3ce0c86thrust24THRUST_300001_SM_1000_NS12placeholders2_7E - _ZN34_INTERNAL_6d1a5890_4_k_cu_6d3ce0c84cuda3std6ranges3__45__cpo6cbeginE)
_ZN34_INTERNAL_6d1a5890_4_k_cu_6d3ce0c84cuda3std6ranges3__45__cpo6cbeginE:
	.zero		1
	.type		_ZN34_INTERNAL_6d1a5890_4_k_cu_6d3ce0c86thrust24THRUST_300001_SM_1000_NS12placeholders2_7E,@object
	.size		_ZN34_INTERNAL_6d1a5890_4_k_cu_6d3ce0c86thrust24THRUST_300001_SM_1000_NS12placeholders2_7E,(_ZN34_INTERNAL_6d1a5890_4_k_cu_6d3ce0c84cuda3std3__45__cpo7crbeginE - _ZN34_INTERNAL_6d1a5890_4_k_cu_6d3ce0c86thrust24THRUST_300001_SM_1000_NS12placeholders2_7E)
_ZN34_INTERNAL_6d1a5890_4_k_cu_6d3ce0c86thrust24THRUST_300001_SM_1000_NS12placeholders2_7E:
	.zero		1
	.type		_ZN34_INTERNAL_6d1a5890_4_k_cu_6d3ce0c84cuda3std3__45__cpo7crbeginE,@object
	.size		_ZN34_INTERNAL_6d1a5890_4_k_cu_6d3ce0c84cuda3std3__45__cpo7crbeginE,(_ZN34_INTERNAL_6d1a5890_4_k_cu_6d3ce0c84cuda3std6ranges3__45__cpo4nextE - _ZN34_INTERNAL_6d1a5890_4_k_cu_6d3ce0c84cuda3std3__45__cpo7crbeginE)
_ZN34_INTERNAL_6d1a5890_4_k_cu_6d3ce0c84cuda3std3__45__cpo7crbeginE:
	.zero		1
	.type		_ZN34_INTERNAL_6d1a5890_4_k_cu_6d3ce0c84cuda3std6ranges3__45__cpo4nextE,@object
	.size		_ZN34_INTERNAL_6d1a5890_4_k_cu_6d3ce0c84cuda3std6ranges3__45__cpo4nextE,(_ZN34_INTERNAL_6d1a5890_4_k_cu_6d3ce0c84cuda3std6ranges3__45__cpo4swapE - _ZN34_INTERNAL_6d1a5890_4_k_cu_6d3ce0c84cuda3std6ranges3__45__cpo4nextE)
_ZN34_INTERNAL_6d1a5890_4_k_cu_6d3ce0c84cuda3std6ranges3__45__cpo4nextE:
	.zero		1
	.type		_ZN34_INTERNAL_6d1a5890_4_k_cu_6d3ce0c84cuda3std6ranges3__45__cpo4swapE,@object
	.size		_ZN34_INTERNAL_6d1a5890_4_k_cu_6d3ce0c84cuda3std6ranges3__45__cpo4swapE,(_ZN34_INTERNAL_6d1a5890_4_k_cu_6d3ce0c86thrust24THRUST_300001_SM_1000_NS8cuda_cub10par_nosyncE - _ZN34_INTERNAL_6d1a5890_4_k_cu_6d3ce0c84cuda3std6ranges3__45__cpo4swapE)
_ZN34_INTERNAL_6d1a5890_4_k_cu_6d3ce0c84cuda3std6ranges3__45__cpo4swapE:
	.zero		1
	.type		_ZN34_INTERNAL_6d1a5890_4_k_cu_6d3ce0c86thrust24THRUST_300001_SM_1000_NS8cuda_cub10par_nosyncE,@object
	.size		_ZN34_INTERNAL_6d1a5890_4_k_cu_6d3ce0c86thrust24THRUST_300001_SM_1000_NS8cuda_cub10par_nosyncE,(_ZN34_INTERNAL_6d1a5890_4_k_cu_6d3ce0c86thrust24THRUST_300001_SM_1000_NS12placeholders2_9E - _ZN34_INTERNAL_6d1a5890_4_k_cu_6d3ce0c86thrust24THRUST_300001_SM_1000_NS8cuda_cub10par_nosyncE)
_ZN34_INTERNAL_6d1a5890_4_k_cu_6d3ce0c86thrust24THRUST_300001_SM_1000_NS8cuda_cub10par_nosyncE:
	.zero		1
	.type		_ZN34_INTERNAL_6d1a5890_4_k_cu_6d3ce0c86thrust24THRUST_300001_SM_1000_NS12placeholders2_9E,@object
	.size		_ZN34_INTERNAL_6d1a5890_4_k_cu_6d3ce0c86thrust24THRUST_300001_SM_1000_NS12placeholders2_9E,(_ZN34_INTERNAL_6d1a5890_4_k_cu_6d3ce0c84cuda3std3__436_GLOBAL__N__6d1a5890_4_k_cu_6d3ce0c86ignoreE - _ZN34_INTERNAL_6d1a5890_4_k_cu_6d3ce0c86thrust24THRUST_300001_SM_1000_NS12placeholders2_9E)
_ZN34_INTERNAL_6d1a5890_4_k_cu_6d3ce0c86thrust24THRUST_300001_SM_1000_NS12placeholders2_9E:
	.zero		1
	.type		_ZN34_INTERNAL_6d1a5890_4_k_cu_6d3ce0c84cuda3std3__436_GLOBAL__N__6d1a5890_4_k_cu_6d3ce0c86ignoreE,@object
	.size		_ZN34_INTERNAL_6d1a5890_4_k_cu_6d3ce0c84cuda3std3__436_GLOBAL__N__6d1a5890_4_k_cu_6d3ce0c86ignoreE,(_ZN34_INTERNAL_6d1a5890_4_k_cu_6d3ce0c84cuda3std6ranges3__45__cpo4dataE - _ZN34_INTERNAL_6d1a5890_4_k_cu_6d3ce0c84cuda3std3__436_GLOBAL__N__6d1a5890_4_k_cu_6d3ce0c86ignoreE)
_ZN34_INTERNAL_6d1a5890_4_k_cu_6d3ce0c84cuda3std3__436_GLOBAL__N__6d1a5890_4_k_cu_6d3ce0c86ignoreE:
	.zero		1
	.type		_ZN34_INTERNAL_6d1a5890_4_k_cu_6d3ce0c84cuda3std6ranges3__45__cpo4dataE,@object
	.size		_ZN34_INTERNAL_6d1a5890_4_k_cu_6d3ce0c84cuda3std6ranges3__45__cpo4dataE,(_ZN34_INTERNAL_6d1a5890_4_k_cu_6d3ce0c86thrust24THRUST_300001_SM_1000_NS12placeholders2_1E - _ZN34_INTERNAL_6d1a5890_4_k_cu_6d3ce0c84cuda3std6ranges3__45__cpo4dataE)
_ZN34_INTERNAL_6d1a5890_4_k_cu_6d3ce0c84cuda3std6ranges3__45__cpo4dataE:
	.zero		1
	.type		_ZN34_INTERNAL_6d1a5890_4_k_cu_6d3ce0c86thrust24THRUST_300001_SM_1000_NS12placeholders2_1E,@object
	.size		_ZN34_INTERNAL_6d1a5890_4_k_cu_6d3ce0c86thrust24THRUST_300001_SM_1000_NS12placeholders2_1E,(_ZN34_INTERNAL_6d1a5890_4_k_cu_6d3ce0c84cuda3std3__45__cpo5beginE - _ZN34_INTERNAL_6d1a5890_4_k_cu_6d3ce0c86thrust24THRUST_300001_SM_1000_NS12placeholders2_1E)
_ZN34_INTERNAL_6d1a5890_4_k_cu_6d3ce0c86thrust24THRUST_300001_SM_1000_NS12placeholders2_1E:
	.zero		1
	.type		_ZN34_INTERNAL_6d1a5890_4_k_cu_6d3ce0c84cuda3std3__45__cpo5beginE,@object
	.size		_ZN34_INTERNAL_6d1a5890_4_k_cu_6d3ce0c84cuda3std3__45__cpo5beginE,(_ZN34_INTERNAL_6d1a5890_4_k_cu_6d3ce0c84cuda3std6ranges3__45__cpo5beginE - _ZN34_INTERNAL_6d1a5890_4_k_cu_6d3ce0c84cuda3std3__45__cpo5beginE)
_ZN34_INTERNAL_6d1a5890_4_k_cu_6d3ce0c84cuda3std3__45__cpo5beginE:
	.zero		1
	.type		_ZN34_INTERNAL_6d1a5890_4_k_cu_6d3ce0c84cuda3std6ranges3__45__cpo5beginE,@object
	.size		_ZN34_INTERNAL_6d1a5890_4_k_cu_6d3ce0c84cuda3std6ranges3__45__cpo5beginE,(_ZN34_INTERNAL_6d1a5890_4_k_cu_6d3ce0c86thrust24THRUST_300001_SM_1000_NS12placeholders2_5E - _ZN34_INTERNAL_6d1a5890_4_k_cu_6d3ce0c84cuda3std6ranges3__45__cpo5beginE)
_ZN34_INTERNAL_6d1a5890_4_k_cu_6d3ce0c84cuda3std6ranges3__45__cpo5beginE:
	.zero		1
	.type		_ZN34_INTERNAL_6d1a5890_4_k_cu_6d3ce0c86thrust24THRUST_300001_SM_1000_NS12placeholders2_5E,@object
	.size		_ZN34_INTERNAL_6d1a5890_4_k_cu_6d3ce0c86thrust24THRUST_300001_SM_1000_NS12placeholders2_5E,(_ZN34_INTERNAL_6d1a5890_4_k_cu_6d3ce0c84cuda3std3__45__cpo6rbeginE - _ZN34_INTERNAL_6d1a5890_4_k_cu_6d3ce0c86thrust24THRUST_300001_SM_1000_NS12placeholders2_5E)
_ZN34_INTERNAL_6d1a5890_4_k_cu_6d3ce0c86thrust24THRUST_300001_SM_1000_NS12placeholders2_5E:
	.zero		1
	.type		_ZN34_INTERNAL_6d1a5890_4_k_cu_6d3ce0c84cuda3std3__45__cpo6rbeginE,@object
	.size		_ZN34_INTERNAL_6d1a5890_4_k_cu_6d3ce0c84cuda3std3__45__cpo6rbeginE,(_ZN34_INTERNAL_6d1a5890_4_k_cu_6d3ce0c84cuda3std6ranges3__45__cpo7advanceE - _ZN34_INTERNAL_6d1a5890_4_k_cu_6d3ce0c84cuda3std3__45__cpo6rbeginE)
_ZN34_INTERNAL_6d1a5890_4_k_cu_6d3ce0c84cuda3std3__45__cpo6rbeginE:
	.zero		1
	.type		_ZN34_INTERNAL_6d1a5890_4_k_cu_6d3ce0c84cuda3std6ranges3__45__cpo7advanceE,@object
	.size		_ZN34_INTERNAL_6d1a5890_4_k_cu_6d3ce0c84cuda3std6ranges3__45__cpo7advanceE,(_ZN34_INTERNAL_6d1a5890_4_k_cu_6d3ce0c84cuda3std3__47nulloptE - _ZN34_INTERNAL_6d1a5890_4_k_cu_6d3ce0c84cuda3std6ranges3__45__cpo7advanceE)
_ZN34_INTERNAL_6d1a5890_4_k_cu_6d3ce0c84cuda3std6ranges3__45__cpo7advanceE:
	.zero		1
	.type		_ZN34_INTERNAL_6d1a5890_4_k_cu_6d3ce0c84cuda3std3__47nulloptE,@object
	.size		_ZN34_INTERNAL_6d1a5890_4_k_cu_6d3ce0c84cuda3std3__47nulloptE,(_ZN34_INTERNAL_6d1a5890_4_k_cu_6d3ce0c84cuda3std6ranges3__45__cpo8distanceE - _ZN34_INTERNAL_6d1a5890_4_k_cu_6d3ce0c84cuda3std3__47nulloptE)
_ZN34_INTERNAL_6d1a5890_4_k_cu_6d3ce0c84cuda3std3__47nulloptE:
	.zero		1
	.type		_ZN34_INTERNAL_6d1a5890_4_k_cu_6d3ce0c84cuda3std6ranges3__45__cpo8distanceE,@object
	.size		_ZN34_INTERNAL_6d1a5890_4_k_cu_6d3ce0c84cuda3std6ranges3__45__cpo8distanceE,(_ZN34_INTERNAL_6d1a5890_4_k_cu_6d3ce0c86thrust24THRUST_300001_SM_1000_NS12placeholders3_10E - _ZN34_INTERNAL_6d1a5890_4_k_cu_6d3ce0c84cuda3std6ranges3__45__cpo8distanceE)
_ZN34_INTERNAL_6d1a5890_4_k_cu_6d3ce0c84cuda3std6ranges3__45__cpo8distanceE:
	.zero		1
	.type		_ZN34_INTERNAL_6d1a5890_4_k_cu_6d3ce0c86thrust24THRUST_300001_SM_1000_NS12placeholders3_10E,@object
	.size		_ZN34_INTERNAL_6d1a5890_4_k_cu_6d3ce0c86thrust24THRUST_300001_SM_1000_NS12placeholders3_10E,(_ZN34_INTERNAL_6d1a5890_4_k_cu_6d3ce0c84cuda3std3__419piecewise_constructE - _ZN34_INTERNAL_6d1a5890_4_k_cu_6d3ce0c86thrust24THRUST_300001_SM_1000_NS12placeholders3_10E)
_ZN34_INTERNAL_6d1a5890_4_k_cu_6d3ce0c86thrust24THRUST_300001_SM_1000_NS12placeholders3_10E:
	.zero		1
	.type		_ZN34_INTERNAL_6d1a5890_4_k_cu_6d3ce0c84cuda3std3__419piecewise_constructE,@object
	.size		_ZN34_INTERNAL_6d1a5890_4_k_cu_6d3ce0c84cuda3std3__419piecewise_constructE,(_ZN34_INTERNAL_6d1a5890_4_k_cu_6d3ce0c84cuda3std6ranges3__45__cpo5cdataE - _ZN34_INTERNAL_6d1a5890_4_k_cu_6d3ce0c84cuda3std3__419piecewise_constructE)
_ZN34_INTERNAL_6d1a5890_4_k_cu_6d3ce0c84cuda3std3__419piecewise_constructE:
	.zero		1
	.type		_ZN34_INTERNAL_6d1a5890_4_k_cu_6d3ce0c84cuda3std6ranges3__45__cpo5cdataE,@object
	.size		_ZN34_INTERNAL_6d1a5890_4_k_cu_6d3ce0c84cuda3std6ranges3__45__cpo5cdataE,(_ZN34_INTERNAL_6d1a5890_4_k_cu_6d3ce0c86thrust24THRUST_300001_SM_1000_NS12placeholders2_2E - _ZN34_INTERNAL_6d1a5890_4_k_cu_6d3ce0c84cuda3std6ranges3__45__cpo5cdataE)
_ZN34_INTERNAL_6d1a5890_4_k_cu_6d3ce0c84cuda3std6ranges3__45__cpo5cdataE:
	.zero		1
	.type		_ZN34_INTERNAL_6d1a5890_4_k_cu_6d3ce0c86thrust24THRUST_300001_SM_1000_NS12placeholders2_2E,@object
	.size		_ZN34_INTERNAL_6d1a5890_4_k_cu_6d3ce0c86thrust24THRUST_300001_SM_1000_NS12placeholders2_2E,(_ZN34_INTERNAL_6d1a5890_4_k_cu_6d3ce0c84cuda3std3__45__cpo3endE - _ZN34_INTERNAL_6d1a5890_4_k_cu_6d3ce0c86thrust24THRUST_300001_SM_1000_NS12placeholders2_2E)
_ZN34_INTERNAL_6d1a5890_4_k_cu_6d3ce0c86thrust24THRUST_300001_SM_1000_NS12placeholders2_2E:
	.zero		1
	.type		_ZN34_INTERNAL_6d1a5890_4_k_cu_6d3ce0c84cuda3std3__45__cpo3endE,@object
	.size		_ZN34_INTERNAL_6d1a5890_4_k_cu_6d3ce0c84cuda3std3__45__cpo3endE,(_ZN34_INTERNAL_6d1a5890_4_k_cu_6d3ce0c84cuda3std6ranges3__45__cpo3endE - _ZN34_INTERNAL_6d1a5890_4_k_cu_6d3ce0c84cuda3std3__45__cpo3endE)
_ZN34_INTERNAL_6d1a5890_4_k_cu_6d3ce0c84cuda3std3__45__cpo3endE:
	.zero		1
	.type		_ZN34_INTERNAL_6d1a5890_4_k_cu_6d3ce0c84cuda3std6ranges3__45__cpo3endE,@object
	.size		_ZN34_INTERNAL_6d1a5890_4_k_cu_6d3ce0c84cuda3std6ranges3__45__cpo3endE,(_ZN34_INTERNAL_6d1a5890_4_k_cu_6d3ce0c86thrust24THRUST_300001_SM_1000_NS12placeholders2_6E - _ZN34_INTERNAL_6d1a5890_4_k_cu_6d3ce0c84cuda3std6ranges3__45__cpo3endE)
_ZN34_INTERNAL_6d1a5890_4_k_cu_6d3ce0c84cuda3std6ranges3__45__cpo3endE:
	.zero		1
	.type		_ZN34_INTERNAL_6d1a5890_4_k_cu_6d3ce0c86thrust24THRUST_300001_SM_1000_NS12placeholders2_6E,@object
	.size		_ZN34_INTERNAL_6d1a5890_4_k_cu_6d3ce0c86thrust24THRUST_300001_SM_1000_NS12placeholders2_6E,(_ZN34_INTERNAL_6d1a5890_4_k_cu_6d3ce0c84cuda3std3__45__cpo4rendE - _ZN34_INTERNAL_6d1a5890_4_k_cu_6d3ce0c86thrust24THRUST_300001_SM_1000_NS12placeholders2_6E)
_ZN34_INTERNAL_6d1a5890_4_k_cu_6d3ce0c86thrust24THRUST_300001_SM_1000_NS12placeholders2_6E:
	.zero		1
	.type		_ZN34_INTERNAL_6d1a5890_4_k_cu_6d3ce0c84cuda3std3__45__cpo4rendE,@object
	.size		_ZN34_INTERNAL_6d1a5890_4_k_cu_6d3ce0c84cuda3std3__45__cpo4rendE,(_ZN34_INTERNAL_6d1a5890_4_k_cu_6d3ce0c84cuda3std6ranges3__45__cpo9iter_swapE - _ZN34_INTERNAL_6d1a5890_4_k_cu_6d3ce0c84cuda3std3__45__cpo4rendE)
_ZN34_INTERNAL_6d1a5890_4_k_cu_6d3ce0c84cuda3std3__45__cpo4rendE:
	.zero		1
	.type		_ZN34_INTERNAL_6d1a5890_4_k_cu_6d3ce0c84cuda3std6ranges3__45__cpo9iter_swapE,@object
	.size		_ZN34_INTERNAL_6d1a5890_4_k_cu_6d3ce0c84cuda3std6ranges3__45__cpo9iter_swapE,(_ZN34_INTERNAL_6d1a5890_4_k_cu_6d3ce0c84cuda3std3__48unexpectE - _ZN34_INTERNAL_6d1a5890_4_k_cu_6d3ce0c84cuda3std6ranges3__45__cpo9iter_swapE)
_ZN34_INTERNAL_6d1a5890_4_k_cu_6d3ce0c84cuda3std6ranges3__45__cpo9iter_swapE:
	.zero		1
	.type		_ZN34_INTERNAL_6d1a5890_4_k_cu_6d3ce0c84cuda3std3__48unexpectE,@object
	.size		_ZN34_INTERNAL_6d1a5890_4_k_cu_6d3ce0c84cuda3std3__48unexpectE,(_ZN34_INTERNAL_6d1a5890_4_k_cu_6d3ce0c86thrust24THRUST_300001_SM_1000_NS8cuda_cub3parE - _ZN34_INTERNAL_6d1a5890_4_k_cu_6d3ce0c84cuda3std3__48unexpectE)
_ZN34_INTERNAL_6d1a5890_4_k_cu_6d3ce0c84cuda3std3__48unexpectE:
	.zero		1
	.type		_ZN34_INTERNAL_6d1a5890_4_k_cu_6d3ce0c86thrust24THRUST_300001_SM_1000_NS8cuda_cub3parE,@object
	.size		_ZN34_INTERNAL_6d1a5890_4_k_cu_6d3ce0c86thrust24THRUST_300001_SM_1000_NS8cuda_cub3parE,(_ZN34_INTERNAL_6d1a5890_4_k_cu_6d3ce0c86thrust24THRUST_300001_SM_1000_NS12placeholders2_4E - _ZN34_INTERNAL_6d1a5890_4_k_cu_6d3ce0c86thrust24THRUST_300001_SM_1000_NS8cuda_cub3parE)
_ZN34_INTERNAL_6d1a5890_4_k_cu_6d3ce0c86thrust24THRUST_300001_SM_1000_NS8cuda_cub3parE:
	.zero		1
	.type		_ZN34_INTERNAL_6d1a5890_4_k_cu_6d3ce0c86thrust24THRUST_300001_SM_1000_NS12placeholders2_4E,@object
	.size		_ZN34_INTERNAL_6d1a5890_4_k_cu_6d3ce0c86thrust24THRUST_300001_SM_1000_NS12placeholders2_4E,(_ZN34_INTERNAL_6d1a5890_4_k_cu_6d3ce0c84cuda3std3__45__cpo4cendE - _ZN34_INTERNAL_6d1a5890_4_k_cu_6d3ce0c86thrust24THRUST_300001_SM_1000_NS12placeholders2_4E)
_ZN34_INTERNAL_6d1a5890_4_k_cu_6d3ce0c86thrust24THRUST_300001_SM_1000_NS12placeholders2_4E:
	.zero		1
	.type		_ZN34_INTERNAL_6d1a5890_4_k_cu_6d3ce0c84cuda3std3__45__cpo4cendE,@object
	.size		_ZN34_INTERNAL_6d1a5890_4_k_cu_6d3ce0c84cuda3std3__45__cpo4cendE,(_ZN34_INTERNAL_6d1a5890_4_k_cu_6d3ce0c84cuda3std6ranges3__45__cpo4cendE - _ZN34_INTERNAL_6d1a5890_4_k_cu_6d3ce0c84cuda3std3__45__cpo4cendE)
_ZN34_INTERNAL_6d1a5890_4_k_cu_6d3ce0c84cuda3std3__45__cpo4cendE:
	.zero		1
	.type		_ZN34_INTERNAL_6d1a5890_4_k_cu_6d3ce0c84cuda3std6ranges3__45__cpo4cendE,@object
	.size		_ZN34_INTERNAL_6d1a5890_4_k_cu_6d3ce0c84cuda3std6ranges3__45__cpo4cendE,(_ZN34_INTERNAL_6d1a5890_4_k_cu_6d3ce0c84cuda3std3__420unreachable_sentinelE - _ZN34_INTERNAL_6d1a5890_4_k_cu_6d3ce0c84cuda3std6ranges3__45__cpo4cendE)
_ZN34_INTERNAL_6d1a5890_4_k_cu_6d3ce0c84cuda3std6ranges3__45__cpo4cendE:
	.zero		1
	.type		_ZN34_INTERNAL_6d1a5890_4_k_cu_6d3ce0c84cuda3std3__420unreachable_sentinelE,@object
	.size		_ZN34_INTERNAL_6d1a5890_4_k_cu_6d3ce0c84cuda3std3__420unreachable_sentinelE,(_ZN34_INTERNAL_6d1a5890_4_k_cu_6d3ce0c84cuda3std6ranges3__45__cpo5ssizeE - _ZN34_INTERNAL_6d1a5890_4_k_cu_6d3ce0c84cuda3std3__420unreachable_sentinelE)
_ZN34_INTERNAL_6d1a5890_4_k_cu_6d3ce0c84cuda3std3__420unreachable_sentinelE:
	.zero		1
	.type		_ZN34_INTERNAL_6d1a5890_4_k_cu_6d3ce0c84cuda3std6ranges3__45__cpo5ssizeE,@object
	.size		_ZN34_INTERNAL_6d1a5890_4_k_cu_6d3ce0c84cuda3std6ranges3__45__cpo5ssizeE,(_ZN34_INTERNAL_6d1a5890_4_k_cu_6d3ce0c86thrust24THRUST_300001_SM_1000_NS12placeholders2_8E - _ZN34_INTERNAL_6d1a5890_4_k_cu_6d3ce0c84cuda3std6ranges3__45__cpo5ssizeE)
_ZN34_INTERNAL_6d1a5890_4_k_cu_6d3ce0c84cuda3std6ranges3__45__cpo5ssizeE:
	.zero		1
	.type		_ZN34_INTERNAL_6d1a5890_4_k_cu_6d3ce0c86thrust24THRUST_300001_SM_1000_NS12placeholders2_8E,@object
	.size		_ZN34_INTERNAL_6d1a5890_4_k_cu_6d3ce0c86thrust24THRUST_300001_SM_1000_NS12placeholders2_8E,(_ZN34_INTERNAL_6d1a5890_4_k_cu_6d3ce0c84cuda3std3__45__cpo5crendE - _ZN34_INTERNAL_6d1a5890_4_k_cu_6d3ce0c86thrust24THRUST_300001_SM_1000_NS12placeholders2_8E)
_ZN34_INTERNAL_6d1a5890_4_k_cu_6d3ce0c86thrust24THRUST_300001_SM_1000_NS12placeholders2_8E:
	.zero		1
	.type		_ZN34_INTERNAL_6d1a5890_4_k_cu_6d3ce0c84cuda3std3__45__cpo5crendE,@object
	.size		_ZN34_INTERNAL_6d1a5890_4_k_cu_6d3ce0c84cuda3std3__45__cpo5crendE,(_ZN34_INTERNAL_6d1a5890_4_k_cu_6d3ce0c84cuda3std6ranges3__45__cpo4prevE - _ZN34_INTERNAL_6d1a5890_4_k_cu_6d3ce0c84cuda3std3__45__cpo5crendE)
_ZN34_INTERNAL_6d1a5890_4_k_cu_6d3ce0c84cuda3std3__45__cpo5crendE:
	.zero		1
	.type		_ZN34_INTERNAL_6d1a5890_4_k_cu_6d3ce0c84cuda3std6ranges3__45__cpo4prevE,@object
	.size		_ZN34_INTERNAL_6d1a5890_4_k_cu_6d3ce0c84cuda3std6ranges3__45__cpo4prevE,(_ZN34_INTERNAL_6d1a5890_4_k_cu_6d3ce0c84cuda3std6ranges3__45__cpo9iter_moveE - _ZN34_INTERNAL_6d1a5890_4_k_cu_6d3ce0c84cuda3std6ranges3__45__cpo4prevE)
_ZN34_INTERNAL_6d1a5890_4_k_cu_6d3ce0c84cuda3std6ranges3__45__cpo4prevE:
	.zero		1
	.type		_ZN34_INTERNAL_6d1a5890_4_k_cu_6d3ce0c84cuda3std6ranges3__45__cpo9iter_moveE,@object
	.size		_ZN34_INTERNAL_6d1a5890_4_k_cu_6d3ce0c84cuda3std6ranges3__45__cpo9iter_moveE,(_ZN34_INTERNAL_6d1a5890_4_k_cu_6d3ce0c86thrust24THRUST_300001_SM_1000_NS6system6detail10sequential3seqE - _ZN34_INTERNAL_6d1a5890_4_k_cu_6d3ce0c84cuda3std6ranges3__45__cpo9iter_moveE)
_ZN34_INTERNAL_6d1a5890_4_k_cu_6d3ce0c84cuda3std6ranges3__45__cpo9iter_moveE:
	.zero		1
	.type		_ZN34_INTERNAL_6d1a5890_4_k_cu_6d3ce0c86thrust24THRUST_300001_SM_1000_NS6system6detail10sequential3seqE,@object
	.size		_ZN34_INTERNAL_6d1a5890_4_k_cu_6d3ce0c86thrust24THRUST_300001_SM_1000_NS6system6detail10sequential3seqE,(.L_31 - _ZN34_INTERNAL_6d1a5890_4_k_cu_6d3ce0c86thrust24THRUST_300001_SM_1000_NS6system6detail10sequential3seqE)
_ZN34_INTERNAL_6d1a5890_4_k_cu_6d3ce0c86thrust24THRUST_300001_SM_1000_NS6system6detail10sequential3seqE:
	.zero		1
.L_31:


//--------------------- .nv.constant0._ZN3cub18CUB_300001_SM_10006detail8for_each13static_kernelINS2_12policy_hub_t12policy_500_tElNS2_12op_wrapper_tIl15zTransformationN6thrust24THRUST_300001_SM_1000_NS6detail15normal_iteratorINS9_10device_ptrIdEEEEEEEEvT0_T1_ --------------------------
	.section	.nv.constant0._ZN3cub18CUB_300001_SM_10006detail8for_each13static_kernelINS2_12policy_hub_t12policy_500_tElNS2_12op_wrapper_tIl15zTransformationN6thrust24THRUST_300001_SM_1000_NS6detail15normal_iteratorINS9_10device_ptrIdEEEEEEEEvT0_T1_,"a",@progbits
	.sectionflags	@""
	.align	4
.nv.constant0._ZN3cub18CUB_300001_SM_10006detail8for_each13static_kernelINS2_12policy_hub_t12policy_500_tElNS2_12op_wrapper_tIl15zTransformationN6thrust24THRUST_300001_SM_1000_NS6detail15normal_iteratorINS9_10device_ptrIdEEEEEEEEvT0_T1_:
	.zero		928


//--------------------- .nv.constant0._ZN3cub18CUB_300001_SM_10006detail11EmptyKernelIvEEvv --------------------------
	.section	.nv.constant0._ZN3cub18CUB_300001_SM_10006detail11EmptyKernelIvEEvv,"a",@progbits
	.sectionflags	@""
	.align	4
.nv.constant0._ZN3cub18CUB_300001_SM_10006detail11EmptyKernelIvEEvv:
	.zero		896


//--------------------- .nv.constant0._Z3paaPdS_dd --------------------------
	.section	.nv.constant0._Z3paaPdS_dd,"a",@progbits
	.sectionflags	@""
	.align	4
.nv.constant0._Z3paaPdS_dd:
	.zero		928


//--------------------- SYMBOLS --------------------------

	.type		.nv.reservedSmem.offset0,@object
	.size		.nv.reservedSmem.offset0,0x4
